//
// Generated by NVIDIA NVVM Compiler
//
// Compiler Build ID: CL-36424714
// Cuda compilation tools, release 13.0, V13.0.88
// Based on NVVM 20.0.0
//

.version 9.0
.target sm_100
.address_size 64

	// .globl	_Z9updatephiPfS_S_iii
// _ZZ9updatephiPfS_S_iiiE6s_data has been demoted

.visible .entry _Z9updatephiPfS_S_iii(
	.param .u64 .ptr .align 1 _Z9updatephiPfS_S_iii_param_0,
	.param .u64 .ptr .align 1 _Z9updatephiPfS_S_iii_param_1,
	.param .u64 .ptr .align 1 _Z9updatephiPfS_S_iii_param_2,
	.param .u32 _Z9updatephiPfS_S_iii_param_3,
	.param .u32 _Z9updatephiPfS_S_iii_param_4,
	.param .u32 _Z9updatephiPfS_S_iii_param_5
)
{
	.reg .pred 	%p<56>;
	.reg .b32 	%r<55>;
	.reg .b32 	%f<126>;
	.reg .b64 	%rd<18>;
	.reg .b64 	%fd<34>;
	// demoted variable
	.shared .align 4 .b8 _ZZ9updatephiPfS_S_iiiE6s_data[2448];
	ld.param.u64 	%rd4, [_Z9updatephiPfS_S_iii_param_0];
	ld.param.u64 	%rd7, [_Z9updatephiPfS_S_iii_param_1];
	ld.param.u64 	%rd5, [_Z9updatephiPfS_S_iii_param_2];
	ld.param.u32 	%r19, [_Z9updatephiPfS_S_iii_param_3];
	ld.param.u32 	%r20, [_Z9updatephiPfS_S_iii_param_4];
	ld.param.u32 	%r21, [_Z9updatephiPfS_S_iii_param_5];
	cvta.to.global.u64 	%rd1, %rd7;
	mov.u32 	%r1, %ctaid.x;
	mov.u32 	%r23, %ntid.x;
	mov.u32 	%r2, %tid.x;
	mad.lo.s32 	%r3, %r1, %r23, %r2;
	mov.u32 	%r4, %ctaid.y;
	mov.u32 	%r24, %ntid.y;
	mov.u32 	%r5, %tid.y;
	mad.lo.s32 	%r6, %r4, %r24, %r5;
	shl.b32 	%r25, %r5, 4;
	add.s32 	%r7, %r25, %r2;
	setp.gt.u32 	%p6, %r7, 99;
	mov.pred 	%p55, 0;
	mov.b32 	%r54, 0;
	mov.b64 	%rd17, 0;
	@%p6 bra 	$L__BB0_5;
	setp.gt.u32 	%p7, %r5, 1;
	@%p7 bra 	$L__BB0_3;
	mad.lo.s32 	%r53, %r5, 33, -1;
	mov.u32 	%r52, %r2;
	bra.uni 	$L__BB0_4;
$L__BB0_3:
	and.b32  	%r26, %r2, 1;
	setp.eq.b32 	%p8, %r26, 1;
	selp.b32 	%r52, 16, -1, %p8;
	shr.u32 	%r27, %r7, 1;
	add.s32 	%r53, %r27, -17;
$L__BB0_4:
	mad.lo.s32 	%r28, %r53, 18, %r52;
	add.s32 	%r54, %r28, 19;
	shl.b32 	%r29, %r1, 8;
	shr.s32 	%r30, %r29, 4;
	add.s32 	%r31, %r52, %r30;
	shl.b32 	%r32, %r4, 5;
	add.s32 	%r33, %r53, %r32;
	shl.b32 	%r34, %r21, 8;
	shr.s32 	%r35, %r34, 8;
	mad.lo.s32 	%r36, %r33, %r35, %r31;
	setp.gt.s32 	%p9, %r31, -1;
	setp.lt.s32 	%p10, %r31, %r19;
	and.pred  	%p11, %p9, %p10;
	setp.gt.s32 	%p12, %r33, -1;
	setp.lt.s32 	%p13, %r33, %r20;
	and.pred  	%p14, %p12, %p13;
	and.pred  	%p55, %p11, %p14;
	cvt.s64.s32 	%rd17, %r36;
$L__BB0_5:
	mad.lo.s32 	%r37, %r5, 18, %r2;
	shl.b32 	%r38, %r37, 2;
	shl.b32 	%r39, %r1, 8;
	shr.s32 	%r40, %r39, 4;
	add.s32 	%r41, %r40, %r2;
	shl.b32 	%r42, %r4, 5;
	add.s32 	%r43, %r42, %r5;
	shl.b32 	%r45, %r21, 8;
	shr.s32 	%r46, %r45, 8;
	mad.lo.s32 	%r15, %r46, %r43, %r41;
	setp.lt.s32 	%p16, %r41, %r19;
	setp.lt.s32 	%p17, %r43, %r20;
	and.pred  	%p3, %p16, %p17;
	mov.u32 	%r47, _ZZ9updatephiPfS_S_iiiE6s_data;
	add.s32 	%r48, %r38, %r47;
	add.s32 	%r16, %r48, 4;
	not.pred 	%p18, %p3;
	@%p18 bra 	$L__BB0_7;
	mul.wide.s32 	%rd8, %r15, 4;
	add.s64 	%rd9, %rd1, %rd8;
	ld.global.f32 	%f25, [%rd9];
	st.shared.f32 	[%r16+72], %f25;
$L__BB0_7:
	not.pred 	%p19, %p55;
	@%p19 bra 	$L__BB0_9;
	shl.b64 	%rd10, %rd17, 2;
	add.s64 	%rd11, %rd1, %rd10;
	ld.global.f32 	%f26, [%rd11];
	shl.b32 	%r49, %r54, 2;
	add.s32 	%r51, %r47, %r49;
	st.shared.f32 	[%r51], %f26;
$L__BB0_9:
	bar.sync 	0;
	@%p18 bra 	$L__BB0_34;
	setp.ge.s32 	%p21, %r6, %r19;
	setp.ge.s32 	%p22, %r3, %r20;
	or.pred  	%p23, %p21, %p22;
	@%p23 bra 	$L__BB0_33;
	setp.eq.s32 	%p24, %r3, 0;
	add.s32 	%r17, %r19, -1;
	setp.eq.s32 	%p25, %r3, %r17;
	or.pred  	%p26, %p24, %p25;
	mov.f32 	%f114, 0f00000000;
	@%p26 bra 	$L__BB0_13;
	ld.shared.f32 	%f28, [%r16+76];
	ld.shared.f32 	%f29, [%r16+68];
	sub.f32 	%f30, %f28, %f29;
	mul.f32 	%f114, %f30, 0f3F000000;
$L__BB0_13:
	setp.eq.s32 	%p27, %r3, %r17;
	mov.f32 	%f115, 0f00000000;
	@%p27 bra 	$L__BB0_15;
	ld.shared.f32 	%f32, [%r16+76];
	ld.shared.f32 	%f33, [%r16+72];
	sub.f32 	%f115, %f32, %f33;
$L__BB0_15:
	setp.eq.s32 	%p28, %r3, 0;
	mov.f32 	%f116, 0f00000000;
	@%p28 bra 	$L__BB0_17;
	ld.shared.f32 	%f35, [%r16+72];
	ld.shared.f32 	%f36, [%r16+68];
	sub.f32 	%f116, %f35, %f36;
$L__BB0_17:
	setp.eq.s32 	%p29, %r3, %r17;
	setp.eq.s32 	%p30, %r3, 0;
	setp.eq.s32 	%p31, %r6, 0;
	or.pred  	%p4, %p31, %p30;
	or.pred  	%p32, %p4, %p29;
	mov.f32 	%f117, 0f00000000;
	@%p32 bra 	$L__BB0_19;
	ld.shared.f32 	%f38, [%r16+4];
	ld.shared.f32 	%f39, [%r16+-4];
	sub.f32 	%f40, %f38, %f39;
	mul.f32 	%f117, %f40, 0f3F000000;
$L__BB0_19:
	setp.eq.s32 	%p33, %r3, %r17;
	setp.eq.s32 	%p34, %r3, 0;
	add.s32 	%r18, %r20, -1;
	setp.eq.s32 	%p35, %r6, %r18;
	or.pred  	%p36, %p34, %p35;
	or.pred  	%p37, %p36, %p33;
	mov.f32 	%f118, 0f00000000;
	@%p37 bra 	$L__BB0_21;
	ld.shared.f32 	%f42, [%r16+148];
	ld.shared.f32 	%f43, [%r16+140];
	sub.f32 	%f44, %f42, %f43;
	mul.f32 	%f118, %f44, 0f3F000000;
$L__BB0_21:
	setp.eq.s32 	%p38, %r6, %r18;
	setp.eq.s32 	%p39, %r6, 0;
	or.pred  	%p40, %p39, %p38;
	@%p40 bra 	$L__BB0_23;
	ld.shared.f32 	%f119, [%r16];
	ld.shared.f32 	%f45, [%r16+144];
	sub.f32 	%f46, %f119, %f45;
	mul.f32 	%f121, %f46, 0f3F000000;
	bra.uni 	$L__BB0_25;
$L__BB0_23:
	setp.eq.s32 	%p41, %r6, 0;
	mov.f32 	%f121, 0f00000000;
	mov.f32 	%f122, %f121;
	@%p41 bra 	$L__BB0_26;
	ld.shared.f32 	%f119, [%r16];
	mov.f32 	%f121, 0f00000000;
$L__BB0_25:
	ld.shared.f32 	%f49, [%r16+72];
	sub.f32 	%f122, %f119, %f49;
$L__BB0_26:
	setp.eq.s32 	%p42, %r6, %r18;
	mov.f32 	%f123, 0f00000000;
	@%p42 bra 	$L__BB0_28;
	ld.shared.f32 	%f51, [%r16+72];
	ld.shared.f32 	%f52, [%r16+144];
	sub.f32 	%f123, %f51, %f52;
$L__BB0_28:
	setp.eq.s32 	%p43, %r6, %r18;
	setp.eq.s32 	%p44, %r6, 0;
	setp.eq.s32 	%p45, %r3, %r17;
	or.pred  	%p46, %p44, %p45;
	or.pred  	%p47, %p46, %p43;
	mov.f32 	%f124, 0f00000000;
	@%p47 bra 	$L__BB0_30;
	ld.shared.f32 	%f54, [%r16+4];
	ld.shared.f32 	%f55, [%r16+148];
	sub.f32 	%f56, %f54, %f55;
	mul.f32 	%f124, %f56, 0f3F000000;
$L__BB0_30:
	setp.eq.s32 	%p48, %r6, %r18;
	or.pred  	%p49, %p4, %p48;
	mov.f32 	%f125, 0f00000000;
	@%p49 bra 	$L__BB0_32;
	ld.shared.f32 	%f58, [%r16+-4];
	ld.shared.f32 	%f59, [%r16+140];
	sub.f32 	%f60, %f58, %f59;
	mul.f32 	%f125, %f60, 0f3F000000;
$L__BB0_32:
	max.f32 	%f61, %f115, 0f00000000;
	setp.lt.f32 	%p50, %f116, 0f00000000;
	neg.f32 	%f62, %f116;
	selp.f32 	%f63, %f62, 0f00000000, %p50;
	mul.f32 	%f64, %f63, %f63;
	fma.rn.f32 	%f65, %f61, %f61, %f64;
	sqrt.rn.f32 	%f66, %f65;
	max.f32 	%f67, %f122, 0f00000000;
	setp.lt.f32 	%p51, %f123, 0f00000000;
	neg.f32 	%f68, %f123;
	selp.f32 	%f69, %f68, 0f00000000, %p51;
	mul.f32 	%f70, %f69, %f69;
	fma.rn.f32 	%f71, %f67, %f67, %f70;
	sqrt.rn.f32 	%f72, %f71;
	mul.f32 	%f73, %f72, %f72;
	fma.rn.f32 	%f74, %f66, %f66, %f73;
	sqrt.rn.f32 	%f75, %f74;
	min.f32 	%f76, %f115, 0f00000000;
	setp.gt.f32 	%p52, %f116, 0f00000000;
	selp.f32 	%f77, %f62, 0f00000000, %p52;
	mul.f32 	%f78, %f77, %f77;
	fma.rn.f32 	%f79, %f76, %f76, %f78;
	sqrt.rn.f32 	%f80, %f79;
	min.f32 	%f81, %f122, 0f00000000;
	setp.gt.f32 	%p53, %f123, 0f00000000;
	selp.f32 	%f82, %f68, 0f00000000, %p53;
	mul.f32 	%f83, %f82, %f82;
	fma.rn.f32 	%f84, %f81, %f81, %f83;
	sqrt.rn.f32 	%f85, %f84;
	mul.f32 	%f86, %f85, %f85;
	fma.rn.f32 	%f87, %f80, %f80, %f86;
	sqrt.rn.f32 	%f88, %f87;
	cvt.f64.f32 	%fd1, %f115;
	fma.rn.f32 	%f89, %f115, %f115, 0f34000000;
	cvt.f64.f32 	%fd2, %f89;
	add.f32 	%f90, %f121, %f124;
	mul.f32 	%f91, %f90, %f90;
	cvt.f64.f32 	%fd3, %f91;
	fma.rn.f64 	%fd4, %fd3, 0d3FD0000000000000, %fd2;
	sqrt.rn.f64 	%fd5, %fd4;
	div.rn.f64 	%fd6, %fd1, %fd5;
	cvt.rn.f32.f64 	%f92, %fd6;
	cvt.f64.f32 	%fd7, %f122;
	fma.rn.f32 	%f93, %f122, %f122, 0f34000000;
	cvt.f64.f32 	%fd8, %f93;
	add.f32 	%f94, %f114, %f117;
	mul.f32 	%f95, %f94, %f94;
	cvt.f64.f32 	%fd9, %f95;
	fma.rn.f64 	%fd10, %fd9, 0d3FD0000000000000, %fd8;
	sqrt.rn.f64 	%fd11, %fd10;
	div.rn.f64 	%fd12, %fd7, %fd11;
	cvt.rn.f32.f64 	%f96, %fd12;
	cvt.f64.f32 	%fd13, %f116;
	fma.rn.f32 	%f97, %f116, %f116, 0f34000000;
	cvt.f64.f32 	%fd14, %f97;
	add.f32 	%f98, %f121, %f125;
	mul.f32 	%f99, %f98, %f98;
	cvt.f64.f32 	%fd15, %f99;
	fma.rn.f64 	%fd16, %fd15, 0d3FD0000000000000, %fd14;
	sqrt.rn.f64 	%fd17, %fd16;
	div.rn.f64 	%fd18, %fd13, %fd17;
	cvt.rn.f32.f64 	%f100, %fd18;
	cvt.f64.f32 	%fd19, %f123;
	fma.rn.f32 	%f101, %f123, %f123, 0f34000000;
	cvt.f64.f32 	%fd20, %f101;
	add.f32 	%f102, %f114, %f118;
	mul.f32 	%f103, %f102, %f102;
	cvt.f64.f32 	%fd21, %f103;
	fma.rn.f64 	%fd22, %fd21, 0d3FD0000000000000, %fd20;
	sqrt.rn.f64 	%fd23, %fd22;
	div.rn.f64 	%fd24, %fd19, %fd23;
	cvt.rn.f32.f64 	%f104, %fd24;
	sub.f32 	%f105, %f92, %f100;
	sub.f32 	%f106, %f96, %f104;
	add.f32 	%f107, %f106, %f105;
	mul.f32 	%f108, %f107, 0f3F000000;
	cvta.to.global.u64 	%rd12, %rd5;
	mul.wide.s32 	%rd13, %r15, 4;
	add.s64 	%rd14, %rd12, %rd13;
	ld.global.f32 	%f109, [%rd14];
	cvt.f64.f32 	%fd25, %f109;
	mul.f64 	%fd26, %fd25, 0dBF689374BC6A7EFA;
	cvt.f64.f32 	%fd27, %f108;
	fma.rn.f64 	%fd28, %fd27, 0d3FEFE76C8B439581, %fd26;
	cvt.rn.f32.f64 	%f110, %fd28;
	setp.gt.f32 	%p54, %f110, 0f00000000;
	selp.f32 	%f111, %f75, %f88, %p54;
	ld.shared.f32 	%f112, [%r16+72];
	cvt.f64.f32 	%fd29, %f112;
	cvt.f64.f32 	%fd30, %f110;
	mul.f64 	%fd31, %fd30, 0d3FC999999999999A;
	cvt.f64.f32 	%fd32, %f111;
	fma.rn.f64 	%fd33, %fd31, %fd32, %fd29;
	cvt.rn.f32.f64 	%f113, %fd33;
	cvta.to.global.u64 	%rd15, %rd4;
	add.s64 	%rd16, %rd15, %rd13;
	st.global.f32 	[%rd16], %f113;
$L__BB0_33:
	bar.sync 	0;
$L__BB0_34:
	ret;

}


// ===== COMPILED SASS (sm_100) =====

	.target	sm_100

	.elftype	@"ET_EXEC"


//--------------------- .note.nv.tkinfo           --------------------------
	.section	.note.nv.tkinfo,"",@"SHT_NOTE"
	.sectionflags	@"SHF_NOTE_NV_TKINFO"
	.tkinfo
        /*0018*/ 	.word	0x00000002
        /*0030*/ 	.string	""
        /*0030*/ 	.string	"ptxas"
        /*0030*/ 	.string	"Cuda compilation tools, release 13.0, V13.0.88"
        /*0030*/ 	.string	"Build cuda_13.0.r13.0/compiler.36424714_0"
        /*0030*/ 	.string	"-arch sm_100 -m 64 "



//--------------------- .note.nv.cuinfo           --------------------------
	.section	.note.nv.cuinfo,"",@"SHT_NOTE"
	.sectionflags	@"SHF_NOTE_NV_CUINFO"
        /*0018*/ 	.short	0x0002
        /*001a*/ 	.short	0x0064
        /*001c*/ 	.short	0x0082
	.zero		2


//--------------------- .nv.info                  --------------------------
	.section	.nv.info,"",@"SHT_CUDA_INFO"
	.align	4


	//----- nvinfo : EIATTR_REGCOUNT
	.align		4
        /*0000*/ 	.byte	0x04, 0x2f
        /*0002*/ 	.short	(.L_1 - .L_0)
	.align		4
.L_0:
        /*0004*/ 	.word	index@(_Z9updatephiPfS_S_iii)
        /*0008*/ 	.word	0x00000022


	//----- nvinfo : EIATTR_FRAME_SIZE
	.align		4
.L_1:
        /*000c*/ 	.byte	0x04, 0x11
        /*000e*/ 	.short	(.L_3 - .L_2)
	.align		4
.L_2:
        /*0010*/ 	.word	index@($__internal_2_$__cuda_sm20_sqrt_rn_f32_slowpath)
        /*0014*/ 	.word	0x00000000


	//----- nvinfo : EIATTR_FRAME_SIZE
	.align		4
.L_3:
        /*0018*/ 	.byte	0x04, 0x11
        /*001a*/ 	.short	(.L_5 - .L_4)
	.align		4
.L_4:
        /*001c*/ 	.word	index@($__internal_1_$__cuda_sm20_dsqrt_rn_f64_mediumpath_v1)
        /*0020*/ 	.word	0x00000000


	//----- nvinfo : EIATTR_FRAME_SIZE
	.align		4
.L_5:
        /*0024*/ 	.byte	0x04, 0x11
        /*0026*/ 	.short	(.L_7 - .L_6)
	.align		4
.L_6:
        /*0028*/ 	.word	index@($__internal_0_$__cuda_sm20_div_rn_f64_full)
        /*002c*/ 	.word	0x00000000


	//----- nvinfo : EIATTR_FRAME_SIZE
	.align		4
.L_7:
        /*0030*/ 	.byte	0x04, 0x11
        /*0032*/ 	.short	(.L_9 - .L_8)
	.align		4
.L_8:
        /*0034*/ 	.word	index@(_Z9updatephiPfS_S_iii)
        /*0038*/ 	.word	0x00000000


	//----- nvinfo : EIATTR_MIN_STACK_SIZE
	.align		4
.L_9:
        /*003c*/ 	.byte	0x04, 0x12
        /*003e*/ 	.short	(.L_11 - .L_10)
	.align		4
.L_10:
        /*0040*/ 	.word	index@(_Z9updatephiPfS_S_iii)
        /*0044*/ 	.word	0x00000000
.L_11:


//--------------------- .nv.compat                --------------------------
	.section	.nv.compat,"",@"SHT_CUDA_COMPAT_INFO"
	.align	4
        /*0000*/ 	.byte	0x02, 0x09, 0x00, 0x00, 0x02, 0x02, 0x01, 0x00, 0x02, 0x05, 0x05, 0x00, 0x03, 0x07, 0x01, 0x01
        /*0010*/ 	.byte	0x02, 0x03, 0x00, 0x00, 0x02, 0x06, 0x01, 0x00, 0x04, 0x0b, 0x08, 0x00, 0x01, 0x00, 0x00, 0x00
        /*0020*/ 	.byte	0x00, 0x00, 0x00, 0x00


//--------------------- .nv.info._Z9updatephiPfS_S_iii --------------------------
	.section	.nv.info._Z9updatephiPfS_S_iii,"",@"SHT_CUDA_INFO"
	.sectionflags	@""
	.align	4


	//----- nvinfo : EIATTR_CUDA_API_VERSION
	.align		4
        /*0000*/ 	.byte	0x04, 0x37
        /*0002*/ 	.short	(.L_13 - .L_12)
.L_12:
        /*0004*/ 	.word	0x00000082


	//----- nvinfo : EIATTR_KPARAM_INFO
	.align		4
.L_13:
        /*0008*/ 	.byte	0x04, 0x17
        /*000a*/ 	.short	(.L_15 - .L_14)
.L_14:
        /*000c*/ 	.word	0x00000000
        /*0010*/ 	.short	0x0005
        /*0012*/ 	.short	0x0020
        /*0014*/ 	.byte	0x00, 0xf0, 0x11, 0x00


	//----- nvinfo : EIATTR_KPARAM_INFO
	.align		4
.L_15:
        /*0018*/ 	.byte	0x04, 0x17
        /*001a*/ 	.short	(.L_17 - .L_16)
.L_16:
        /*001c*/ 	.word	0x00000000
        /*0020*/ 	.short	0x0004
        /*0022*/ 	.short	0x001c
        /*0024*/ 	.byte	0x00, 0xf0, 0x11, 0x00


	//----- nvinfo : EIATTR_KPARAM_INFO
	.align		4
.L_17:
        /*0028*/ 	.byte	0x04, 0x17
        /*002a*/ 	.short	(.L_19 - .L_18)
.L_18:
        /*002c*/ 	.word	0x00000000
        /*0030*/ 	.short	0x0003
        /*0032*/ 	.short	0x0018
        /*0034*/ 	.byte	0x00, 0xf0, 0x11, 0x00


	//----- nvinfo : EIATTR_KPARAM_INFO
	.align		4
.L_19:
        /*0038*/ 	.byte	0x04, 0x17
        /*003a*/ 	.short	(.L_21 - .L_20)
.L_20:
        /*003c*/ 	.word	0x00000000
        /*0040*/ 	.short	0x0002
        /*0042*/ 	.short	0x0010
        /*0044*/ 	.byte	0x00, 0xf5, 0x21, 0x00


	//----- nvinfo : EIATTR_KPARAM_INFO
	.align		4
.L_21:
        /*0048*/ 	.byte	0x04, 0x17
        /*004a*/ 	.short	(.L_23 - .L_22)
.L_22:
        /*004c*/ 	.word	0x00000000
        /*0050*/ 	.short	0x0001
        /*0052*/ 	.short	0x0008
        /*0054*/ 	.byte	0x00, 0xf5, 0x21, 0x00


	//----- nvinfo : EIATTR_KPARAM_INFO
	.align		4
.L_23:
        /*0058*/ 	.byte	0x04, 0x17
        /*005a*/ 	.short	(.L_25 - .L_24)
.L_24:
        /*005c*/ 	.word	0x00000000
        /*0060*/ 	.short	0x0000
        /*0062*/ 	.short	0x0000
        /*0064*/ 	.byte	0x00, 0xf5, 0x21, 0x00


	//----- nvinfo : EIATTR_SPARSE_MMA_MASK
	.align		4
.L_25:
        /*0068*/ 	.byte	0x03, 0x50
        /*006a*/ 	.short	0x0000


	//----- nvinfo : EIATTR_MAXREG_COUNT
	.align		4
        /*006c*/ 	.byte	0x03, 0x1b
        /*006e*/ 	.short	0x00ff


	//----- nvinfo : EIATTR_NUM_BARRIERS
	.align		4
        /*0070*/ 	.byte	0x02, 0x4c
        /*0072*/ 	.byte	0x01
	.zero		1


	//----- nvinfo : EIATTR_MERCURY_ISA_VERSION
	.align		4
        /*0074*/ 	.byte	0x03, 0x5f
        /*0076*/ 	.short	0x0101


	//----- nvinfo : EIATTR_VRC_CTA_INIT_COUNT
	.align		4
        /*0078*/ 	.byte	0x02, 0x4a
	.zero		1
	.zero		1


	//----- nvinfo : EIATTR_EXIT_INSTR_OFFSETS
	.align		4
        /*007c*/ 	.byte	0x04, 0x1c
        /*007e*/ 	.short	(.L_27 - .L_26)


	//   ....[0]....
.L_26:
        /*0080*/ 	.word	0x00000470


	//   ....[1]....
        /*0084*/ 	.word	0x00001f90


	//----- nvinfo : EIATTR_CRS_STACK_SIZE
	.align		4
.L_27:
        /*0088*/ 	.byte	0x04, 0x1e
        /*008a*/ 	.short	(.L_29 - .L_28)
.L_28:
        /*008c*/ 	.word	0x00000000


	//----- nvinfo : EIATTR_CBANK_PARAM_SIZE
	.align		4
.L_29:
        /*0090*/ 	.byte	0x03, 0x19
        /*0092*/ 	.short	0x0024


	//----- nvinfo : EIATTR_PARAM_CBANK
	.align		4
        /*0094*/ 	.byte	0x04, 0x0a
        /*0096*/ 	.short	(.L_31 - .L_30)
	.align		4
.L_30:
        /*0098*/ 	.word	index@(.nv.constant0._Z9updatephiPfS_S_iii)
        /*009c*/ 	.short	0x0380
        /*009e*/ 	.short	0x0024


	//----- nvinfo : EIATTR_SW_WAR
	.align		4
.L_31:
        /*00a0*/ 	.byte	0x04, 0x36
        /*00a2*/ 	.short	(.L_33 - .L_32)
.L_32:
        /*00a4*/ 	.word	0x00000008
.L_33:


//--------------------- .nv.callgraph             --------------------------
	.section	.nv.callgraph,"",@"SHT_CUDA_CALLGRAPH"
	.align	4
	.sectionentsize	8
	.align		4
        /*0000*/ 	.word	0x00000000
	.align		4
        /*0004*/ 	.word	0xffffffff
	.align		4
        /*0008*/ 	.word	0x00000000
	.align		4
        /*000c*/ 	.word	0xfffffffe
	.align		4
        /*0010*/ 	.word	0x00000000
	.align		4
        /*0014*/ 	.word	0xfffffffd
	.align		4
        /*0018*/ 	.word	0x00000000
	.align		4
        /*001c*/ 	.word	0xfffffffc


//--------------------- .text._Z9updatephiPfS_S_iii --------------------------
	.section	.text._Z9updatephiPfS_S_iii,"ax",@progbits
	.align	128
        .global         _Z9updatephiPfS_S_iii
        .type           _Z9updatephiPfS_S_iii,@function
        .size           _Z9updatephiPfS_S_iii,(.L_x_55 - _Z9updatephiPfS_S_iii)
        .other          _Z9updatephiPfS_S_iii,@"STO_CUDA_ENTRY STV_DEFAULT"
_Z9updatephiPfS_S_iii:
.text._Z9updatephiPfS_S_iii:
[----:B------:R-:W-:Y:S01]  /*0000*/  LDC R1, c[0x0][0x37c] ;  /* 0x0000df00ff017b82 */ /* 0x000fe20000000800 */
[----:B------:R-:W0:Y:S07]  /*0010*/  S2R R3, SR_TID.Y ;  /* 0x0000000000037919 */ /* 0x000e2e0000002200 */
[----:B------:R-:W1:Y:S01]  /*0020*/  LDC.64 R4, c[0x0][0x398] ;  /* 0x0000e600ff047b82 */ /* 0x000e620000000a00 */
[----:B------:R-:W2:Y:S01]  /*0030*/  LDCU UR4, c[0x0][0x360] ;  /* 0x00006c00ff0477ac */ /* 0x000ea20008000800 */
[----:B------:R-:W-:Y:S01]  /*0040*/  BSSY.RECONVERGENT B0, `(.L_x_0) ;  /* 0x000002b000007945 */ /* 0x000fe20003800200 */
[----:B------:R-:W0:Y:S01]  /*0050*/  S2R R6, SR_TID.X ;  /* 0x0000000000067919 */ /* 0x000e220000002100 */
[----:B------:R-:W-:Y:S01]  /*0060*/  PLOP3.LUT P1, PT, PT, PT, PT, 0x8, 0x80 ;  /* 0x000000000080781c */ /* 0x000fe20003f2e170 */
[----:B------:R-:W3:Y:S01]  /*0070*/  LDCU UR5, c[0x0][0x364] ;  /* 0x00006c80ff0577ac */ /* 0x000ee20008000800 */
[----:B------:R-:W-:Y:S01]  /*0080*/  IMAD.MOV.U32 R7, RZ, RZ, RZ ;  /* 0x000000ffff077224 */ /* 0x000fe200078e00ff */
[----:B------:R-:W4:Y:S01]  /*0090*/  S2R R13, SR_CTAID.X ;  /* 0x00000000000d7919 */ /* 0x000f220000002500 */
[----:B------:R-:W-:Y:S01]  /*00a0*/  CS2R R8, SRZ ;  /* 0x0000000000087805 */ /* 0x000fe2000001ff00 */
[----:B------:R-:W5:Y:S01]  /*00b0*/  S2R R12, SR_CTAID.Y ;  /* 0x00000000000c7919 */ /* 0x000f620000002600 */
[----:B0-----:R-:W-:-:S04]  /*00c0*/  LEA R14, R3, R6, 0x4 ;  /* 0x00000006030e7211 */ /* 0x001fc800078e20ff */
[----:B------:R-:W-:Y:S01]  /*00d0*/  ISETP.GT.U32.AND P2, PT, R14, 0x63, PT ;  /* 0x000000630e00780c */ /* 0x000fe20003f44070 */
[C---:B----4-:R-:W-:Y:S02]  /*00e0*/  IMAD.SHL.U32 R15, R13.reuse, 0x100, RZ ;  /* 0x000001000d0f7824 */ /* 0x050fe400078e00ff */
[----:B--2---:R-:W-:Y:S02]  /*00f0*/  IMAD R0, R13, UR4, R6 ;  /* 0x000000040d007c24 */ /* 0x004fe4000f8e0206 */
[C-C-:B-----5:R-:W-:Y:S01]  /*0100*/  IMAD R10, R12.reuse, 0x20, R3.reuse ;  /* 0x000000200c0a7824 */ /* 0x160fe200078e0203 */
[----:B------:R-:W-:Y:S01]  /*0110*/  LEA.HI.SX32 R15, R15, R6, 0x1c ;  /* 0x000000060f0f7211 */ /* 0x000fe200078fe2ff */
[----:B---3--:R-:W-:-:S03]  /*0120*/  IMAD R11, R12, UR5, R3 ;  /* 0x000000050c0b7c24 */ /* 0x008fc6000f8e0203 */
[----:B-1----:R-:W-:-:S04]  /*0130*/  ISETP.GE.AND P0, PT, R10, R5, PT ;  /* 0x000000050a00720c */ /* 0x002fc80003f06270 */
[----:B------:R-:W-:Y:S01]  /*0140*/  ISETP.LT.AND P0, PT, R15, R4, !P0 ;  /* 0x000000040f00720c */ /* 0x000fe20004701270 */
[----:B------:R-:W-:-:S12]  /*0150*/  @P2 BRA `(.L_x_1) ;  /* 0x0000000000642947 */ /* 0x000fd80003800000 */
[----:B------:R-:W-:Y:S01]  /*0160*/  ISETP.GT.U32.AND P1, PT, R3, 0x1, PT ;  /* 0x000000010300780c */ /* 0x000fe20003f24070 */
[----:B------:R-:W0:Y:S01]  /*0170*/  LDCU UR4, c[0x0][0x3a0] ;  /* 0x00007400ff0477ac */ /* 0x000e220008000800 */
[----:B------:R-:W1:Y:S11]  /*0180*/  LDCU.64 UR6, c[0x0][0x398] ;  /* 0x00007300ff0677ac */ /* 0x000e760008000a00 */
[----:B------:R-:W-:Y:S01]  /*0190*/  @P1 LOP3.LUT R7, R6, 0x1, RZ, 0xc0, !PT ;  /* 0x0000000106071812 */ /* 0x000fe200078ec0ff */
[----:B------:R-:W-:-:S02]  /*01a0*/  @P1 IMAD.MOV.U32 R8, RZ, RZ, 0x10 ;  /* 0x00000010ff081424 */ /* 0x000fc400078e00ff */
[----:B------:R-:W-:Y:S01]  /*01b0*/  @!P1 IMAD.MOV.U32 R2, RZ, RZ, 0x21 ;  /* 0x00000021ff029424 */ /* 0x000fe200078e00ff */
[----:B------:R-:W-:Y:S02]  /*01c0*/  @P1 ISETP.NE.U32.AND P2, PT, R7, 0x1, PT ;  /* 0x000000010700180c */ /* 0x000fe40003f45070 */
[----:B------:R-:W-:Y:S01]  /*01d0*/  @!P1 MOV R7, R6 ;  /* 0x0000000600079202 */ /* 0x000fe20000000f00 */
[----:B------:R-:W-:Y:S01]  /*01e0*/  @!P1 IMAD R2, R3, R2, -0x1 ;  /* 0xffffffff03029424 */ /* 0x000fe200078e0202 */
[----:B------:R-:W-:Y:S01]  /*01f0*/  @P1 SEL R7, R8, 0xffffffff, !P2 ;  /* 0xffffffff08071807 */ /* 0x000fe20005000000 */
[----:B------:R-:W-:Y:S01]  /*0200*/  IMAD.SHL.U32 R8, R13, 0x100, RZ ;  /* 0x000001000d087824 */ /* 0x000fe200078e00ff */
[----:B------:R-:W-:Y:S01]  /*0210*/  @P1 LEA.HI R2, R14, 0xffffffef, RZ, 0x1f ;  /* 0xffffffef0e021811 */ /* 0x000fe200078ff8ff */
[----:B0-----:R-:W-:-:S03]  /*0220*/  USHF.L.U32 UR4, UR4, 0x8, URZ ;  /* 0x0000000804047899 */ /* 0x001fc600080006ff */
[----:B------:R-:W-:Y:S01]  /*0230*/  LEA.HI.SX32 R8, R8, R7, 0x1c ;  /* 0x0000000708087211 */ /* 0x000fe200078fe2ff */
[----:B------:R-:W-:Y:S01]  /*0240*/  USHF.R.S32.HI UR4, URZ, 0x8, UR4 ;  /* 0x00000008ff047899 */ /* 0x000fe20008011404 */
[----:B------:R-:W-:Y:S01]  /*0250*/  LEA R9, R12, R2, 0x5 ;  /* 0x000000020c097211 */ /* 0x000fe200078e28ff */
[----:B------:R-:W-:Y:S01]  /*0260*/  IMAD R2, R2, 0x12, R7 ;  /* 0x0000001202027824 */ /* 0x000fe200078e0207 */
[----:B-1----:R-:W-:Y:S02]  /*0270*/  ISETP.GE.AND P1, PT, R8, UR6, PT ;  /* 0x0000000608007c0c */ /* 0x002fe4000bf26270 */
[C---:B------:R-:W-:Y:S01]  /*0280*/  ISETP.GE.AND P2, PT, R9.reuse, UR7, PT ;  /* 0x0000000709007c0c */ /* 0x040fe2000bf46270 */
[----:B------:R-:W-:Y:S01]  /*0290*/  VIADD R7, R2, 0x13 ;  /* 0x0000001302077836 */ /* 0x000fe20000000000 */
[----:B------:R-:W-:Y:S01]  /*02a0*/  ISETP.GT.AND P1, PT, R8, -0x1, !P1 ;  /* 0xffffffff0800780c */ /* 0x000fe20004f24270 */
[C---:B------:R-:W-:Y:S01]  /*02b0*/  IMAD R8, R9.reuse, UR4, R8 ;  /* 0x0000000409087c24 */ /* 0x040fe2000f8e0208 */
[----:B------:R-:W-:-:S04]  /*02c0*/  ISETP.GT.AND P2, PT, R9, -0x1, !P2 ;  /* 0xffffffff0900780c */ /* 0x000fc80005744270 */
[----:B------:R-:W-:Y:S02]  /*02d0*/  PLOP3.LUT P1, PT, P1, P2, PT, 0x80, 0x8 ;  /* 0x000000000008781c */ /* 0x000fe40000f25070 */
[----:B------:R-:W-:-:S11]  /*02e0*/  SHF.R.S32.HI R9, RZ, 0x1f, R8 ;  /* 0x0000001fff097819 */ /* 0x000fd60000011408 */
.L_x_1:
[----:B------:R-:W-:Y:S05]  /*02f0*/  BSYNC.RECONVERGENT B0 ;  /* 0x0000000000007941 */ /* 0x000fea0003800200 */
.L_x_0:
[----:B------:R-:W0:Y:S01]  /*0300*/  LDCU UR4, c[0x0][0x3a0] ;  /* 0x00007400ff0477ac */ /* 0x000e220008000800 */
[----:B------:R-:W1:Y:S01]  /*0310*/  @P1 LDC.64 R16, c[0x0][0x388] ;  /* 0x0000e200ff101b82 */ /* 0x000e620000000a00 */
[----:B------:R-:W2:Y:S07]  /*0320*/  LDCU.64 UR6, c[0x0][0x358] ;  /* 0x00006b00ff0677ac */ /* 0x000eae0008000a00 */
[----:B------:R-:W3:Y:S01]  /*0330*/  @P0 LDC.64 R12, c[0x0][0x388] ;  /* 0x0000e200ff0c0b82 */ /* 0x000ee20000000a00 */
[----:B0-----:R-:W-:-:S04]  /*0340*/  USHF.L.U32 UR4, UR4, 0x8, URZ ;  /* 0x0000000804047899 */ /* 0x001fc800080006ff */
[----:B------:R-:W-:Y:S01]  /*0350*/  USHF.R.S32.HI UR4, URZ, 0x8, UR4 ;  /* 0x00000008ff047899 */ /* 0x000fe20008011404 */
[----:B-1----:R-:W-:-:S05]  /*0360*/  @P1 LEA R14, P2, R8, R16, 0x2 ;  /* 0x00000010080e1211 */ /* 0x002fca00078410ff */
[----:B------:R-:W-:Y:S01]  /*0370*/  IMAD R2, R10, UR4, R15 ;  /* 0x000000040a027c24 */ /* 0x000fe2000f8e020f */
[----:B------:R-:W-:-:S03]  /*0380*/  @P1 LEA.HI.X R15, R8, R17, R9, 0x2, P2 ;  /* 0x00000011080f1211 */ /* 0x000fc600010f1409 */
[----:B---3--:R-:W-:Y:S01]  /*0390*/  @P0 IMAD.WIDE R8, R2, 0x4, R12 ;  /* 0x0000000402080825 */ /* 0x008fe200078e020c */
[----:B------:R-:W-:-:S03]  /*03a0*/  @P1 MOV R13, R15 ;  /* 0x0000000f000d1202 */ /* 0x000fc60000000f00 */
[----:B------:R-:W-:Y:S02]  /*03b0*/  @P1 IMAD.MOV.U32 R12, RZ, RZ, R14 ;  /* 0x000000ffff0c1224 */ /* 0x000fe400078e000e */
[----:B--2---:R-:W2:Y:S04]  /*03c0*/  @P0 LDG.E R8, desc[UR6][R8.64] ;  /* 0x0000000608080981 */ /* 0x004ea8000c1e1900 */
[----:B------:R-:W3:Y:S01]  /*03d0*/  @P1 LDG.E R12, desc[UR6][R12.64] ;  /* 0x000000060c0c1981 */ /* 0x000ee2000c1e1900 */
[----:B------:R-:W0:Y:S01]  /*03e0*/  S2UR UR5, SR_CgaCtaId ;  /* 0x00000000000579c3 */ /* 0x000e220000008800 */
[----:B------:R-:W-:Y:S01]  /*03f0*/  UMOV UR4, 0x400 ;  /* 0x0000040000047882 */ /* 0x000fe20000000000 */
[----:B------:R-:W-:Y:S01]  /*0400*/  IMAD R3, R3, 0x12, R6 ;  /* 0x0000001203037824 */ /* 0x000fe200078e0206 */
[----:B0-----:R-:W-:-:S06]  /*0410*/  ULEA UR4, UR5, UR4, 0x18 ;  /* 0x0000000405047291 */ /* 0x001fcc000f8ec0ff */
[----:B------:R-:W-:Y:S02]  /*0420*/  LEA R3, R3, UR4, 0x2 ;  /* 0x0000000403037c11 */ /* 0x000fe4000f8e10ff */
[----:B------:R-:W-:-:S03]  /*0430*/  @P1 LEA R7, R7, UR4, 0x2 ;  /* 0x0000000407071c11 */ /* 0x000fc6000f8e10ff */
[----:B--2---:R0:W-:Y:S04]  /*0440*/  @P0 STS [R3+0x4c], R8 ;  /* 0x00004c0803000388 */ /* 0x0041e80000000800 */
[----:B---3--:R0:W-:Y:S01]  /*0450*/  @P1 STS [R7], R12 ;  /* 0x0000000c07001388 */ /* 0x0081e20000000800 */
[----:B------:R-:W-:Y:S06]  /*0460*/  BAR.SYNC.DEFER_BLOCKING 0x0 ;  /* 0x0000000000007b1d */ /* 0x000fec0000010000 */
[----:B------:R-:W-:Y:S05]  /*0470*/  @!P0 EXIT ;  /* 0x000000000000894d */ /* 0x000fea0003800000 */
[----:B------:R-:W-:Y:S01]  /*0480*/  ISETP.GE.AND P0, PT, R0, R5, PT ;  /* 0x000000050000720c */ /* 0x000fe20003f06270 */
[----:B------:R-:W-:Y:S03]  /*0490*/  BSSY.RECONVERGENT B0, `(.L_x_2) ;  /* 0x00001ad000007945 */ /* 0x000fe60003800200 */
[----:B------:R-:W-:-:S13]  /*04a0*/  ISETP.GE.OR P0, PT, R11, R4, P0 ;  /* 0x000000040b00720c */ /* 0x000fda0000706670 */
[----:B------:R-:W-:Y:S05]  /*04b0*/  @P0 BRA `(.L_x_3) ;  /* 0x0000001800a80947 */ /* 0x000fea0003800000 */
[----:B0-----:R-:W-:Y:S01]  /*04c0*/  VIADD R7, R4, 0xffffffff ;  /* 0xffffffff04077836 */ /* 0x001fe20000000000 */
[C---:B------:R-:W-:Y:S01]  /*04d0*/  ISETP.NE.AND P4, PT, R0.reuse, RZ, PT ;  /* 0x000000ff0000720c */ /* 0x040fe20003f85270 */
[----:B------:R-:W-:Y:S02]  /*04e0*/  VIADD R10, R5, 0xffffffff ;  /* 0xffffffff050a7836 */ /* 0x000fe40000000000 */
[----:B------:R-:W-:Y:S01]  /*04f0*/  HFMA2 R4, -RZ, RZ, 0, 0 ;  /* 0x00000000ff047431 */ /* 0x000fe200000001ff */
[----:B------:R-:W-:Y:S01]  /*0500*/  BSSY.RECONVERGENT B1, `(.L_x_4) ;  /* 0x000002f000017945 */ /* 0x000fe20003800200 */
[----:B------:R-:W-:-:S03]  /*0510*/  ISETP.NE.AND P0, PT, R0, R7, PT ;  /* 0x000000070000720c */ /* 0x000fc60003f05270 */
[----:B------:R-:W-:Y:S01]  /*0520*/  BSSY.RELIABLE B2, `(.L_x_5) ;  /* 0x000002a000027945 */ /* 0x000fe20003800100 */
[C---:B------:R-:W-:Y:S01]  /*0530*/  ISETP.NE.AND P3, PT, R11.reuse, R10, PT ;  /* 0x0000000a0b00720c */ /* 0x040fe20003f65270 */
[----:B------:R-:W-:Y:S01]  /*0540*/  IMAD.MOV.U32 R20, RZ, RZ, RZ ;  /* 0x000000ffff147224 */ /* 0x000fe200078e00ff */
[C---:B------:R-:W-:Y:S02]  /*0550*/  ISETP.EQ.OR P5, PT, R0.reuse, RZ, !P0 ;  /* 0x000000ff0000720c */ /* 0x040fe400047a2670 */
[----:B------:R-:W-:Y:S02]  /*0560*/  ISETP.EQ.OR P1, PT, R11, RZ, !P4 ;  /* 0x000000ff0b00720c */ /* 0x000fe40006722670 */
[C---:B------:R-:W-:Y:S01]  /*0570*/  ISETP.EQ.OR P2, PT, R0.reuse, RZ, !P3 ;  /* 0x000000ff0000720c */ /* 0x040fe20005f42670 */
[----:B------:R-:W-:Y:S01]  /*0580*/  @P4 LDS R14, [R3+0x4c] ;  /* 0x00004c00030e4984 */ /* 0x000fe20000000800 */
[CC--:B------:R-:W-:Y:S02]  /*0590*/  ISETP.EQ.OR P6, PT, R0.reuse, R7.reuse, P1 ;  /* 0x000000070000720c */ /* 0x0c0fe40000fc2670 */
[----:B------:R-:W-:Y:S01]  /*05a0*/  ISETP.EQ.OR P2, PT, R0, R7, P2 ;  /* 0x000000070000720c */ /* 0x000fe20001742670 */
[----:B------:R-:W-:Y:S04]  /*05b0*/  @P4 LDS R17, [R3+0x48] ;  /* 0x0000480003114984 */ /* 0x000fe80000000800 */
[----:B------:R-:W-:Y:S04]  /*05c0*/  @!P5 LDS R6, [R3+0x50] ;  /* 0x000050000306d984 */ /* 0x000fe80000000800 */
[----:B------:R-:W0:Y:S04]  /*05d0*/  @!P5 LDS R9, [R3+0x48] ;  /* 0x000048000309d984 */ /* 0x000e280000000800 */
[----:B------:R-:W-:Y:S04]  /*05e0*/  @!P6 LDS R5, [R3+0x8] ;  /* 0x000008000305e984 */ /* 0x000fe80000000800 */
[----:B------:R-:W-:Y:S04]  /*05f0*/  @!P2 LDS R7, [R3+0x98] ;  /* 0x000098000307a984 */ /* 0x000fe80000000800 */
[----:B------:R-:W1:Y:S04]  /*0600*/  @!P2 LDS R8, [R3+0x90] ;  /* 0x000090000308a984 */ /* 0x000e680000000800 */
[----:B------:R-:W-:Y:S04]  /*0610*/  @P0 LDS R15, [R3+0x50] ;  /* 0x00005000030f0984 */ /* 0x000fe80000000800 */
[----:B------:R-:W2:Y:S01]  /*0620*/  @P0 LDS R0, [R3+0x4c] ;  /* 0x00004c0003000984 */ /* 0x000ea20000000800 */
[----:B0-----:R-:W-:Y:S01]  /*0630*/  @!P5 FADD R6, R6, -R9 ;  /* 0x800000090606d221 */ /* 0x001fe20000000000 */
[----:B------:R-:W-:-:S03]  /*0640*/  MOV R9, RZ ;  /* 0x000000ff00097202 */ /* 0x000fc60000000f00 */
[----:B------:R-:W-:Y:S01]  /*0650*/  @!P5 FMUL R4, R6, 0.5 ;  /* 0x3f0000000604d820 */ /* 0x000fe20000400000 */
[----:B------:R-:W-:Y:S01]  /*0660*/  ISETP.EQ.OR P5, PT, R11, RZ, !P3 ;  /* 0x000000ff0b00720c */ /* 0x000fe20005fa2670 */
[----:B------:R-:W0:Y:S01]  /*0670*/  @!P6 LDS R6, [R3] ;  /* 0x000000000306e984 */ /* 0x000e220000000800 */
[----:B-1----:R-:W-:Y:S01]  /*0680*/  @!P2 FADD R8, R7, -R8 ;  /* 0x800000080708a221 */ /* 0x002fe20000000000 */
[----:B------:R-:W-:-:S03]  /*0690*/  IMAD.MOV.U32 R7, RZ, RZ, RZ ;  /* 0x000000ffff077224 */ /* 0x000fc600078e00ff */
[----:B------:R-:W-:-:S07]  /*06a0*/  @!P2 FMUL R9, R8, 0.5 ;  /* 0x3f0000000809a820 */ /* 0x000fce0000400000 */
[----:B------:R-:W-:Y:S01]  /*06b0*/  @!P5 LDS R13, [R3+0x4] ;  /* 0x00000400030dd984 */ /* 0x000fe20000000800 */
[----:B--2---:R-:W-:-:S03]  /*06c0*/  @P0 FADD R20, R15, -R0 ;  /* 0x800000000f140221 */ /* 0x004fc60000000000 */
[----:B------:R-:W1:Y:S01]  /*06d0*/  @!P5 LDS R12, [R3+0x94] ;  /* 0x00009400030cd984 */ /* 0x000e620000000800 */
[----:B0-----:R-:W-:Y:S01]  /*06e0*/  @!P6 FADD R6, R5, -R6 ;  /* 0x800000060506e221 */ /* 0x001fe20000000000 */
[----:B------:R-:W-:Y:S02]  /*06f0*/  IMAD.MOV.U32 R5, RZ, RZ, RZ ;  /* 0x000000ffff057224 */ /* 0x000fe400078e00ff */
[----:B------:R-:W-:Y:S01]  /*0700*/  @P4 FADD R5, -R17, R14 ;  /* 0x0000000e11054221 */ /* 0x000fe20000000100 */
[----:B------:R-:W-:Y:S01]  /*0710*/  @!P6 FMUL R7, R6, 0.5 ;  /* 0x3f0000000607e820 */ /* 0x000fe20000400000 */
[----:B-1----:R-:W-:-:S04]  /*0720*/  @!P5 FADD R12, R13, -R12 ;  /* 0x8000000c0d0cd221 */ /* 0x002fc80000000000 */
[----:B------:R-:W-:Y:S01]  /*0730*/  @!P5 FMUL R6, R12, 0.5 ;  /* 0x3f0000000c06d820 */ /* 0x000fe20000400000 */
[----:B------:R-:W-:Y:S06]  /*0740*/  @!P5 BRA `(.L_x_6) ;  /* 0x00000000001cd947 */ /* 0x000fec0003800000 */
[----:B------:R-:W-:Y:S01]  /*0750*/  ISETP.NE.AND P2, PT, R11, RZ, PT ;  /* 0x000000ff0b00720c */ /* 0x000fe20003f45270 */
[----:B------:R-:W-:Y:S01]  /*0760*/  IMAD.MOV.U32 R6, RZ, RZ, RZ ;  /* 0x000000ffff067224 */ /* 0x000fe200078e00ff */
[----:B------:R-:W-:-:S11]  /*0770*/  MOV R8, RZ ;  /* 0x000000ff00087202 */ /* 0x000fd60000000f00 */
[----:B------:R-:W-:Y:S05]  /*0780*/  @!P2 BREAK.RELIABLE B2 ;  /* 0x000000000002a942 */ /* 0x000fea0003800100 */
[----:B------:R-:W-:Y:S05]  /*0790*/  @!P2 BRA `(.L_x_7) ;  /* 0x000000000014a947 */ /* 0x000fea0003800000 */
[----:B------:R0:W1:Y:S01]  /*07a0*/  LDS R13, [R3+0x4] ;  /* 0x00000400030d7984 */ /* 0x0000620000000800 */
[----:B------:R-:W-:-:S07]  /*07b0*/  IMAD.MOV.U32 R6, RZ, RZ, RZ ;  /* 0x000000ffff067224 */ /* 0x000fce00078e00ff */
.L_x_6:
[----:B------:R-:W-:Y:S05]  /*07c0*/  BSYNC.RELIABLE B2 ;  /* 0x0000000000027941 */ /* 0x000fea0003800100 */
.L_x_5:
[----:B------:R-:W1:Y:S02]  /*07d0*/  LDS R8, [R3+0x4c] ;  /* 0x00004c0003087984 */ /* 0x000e640000000800 */
[----:B-1----:R-:W-:-:S07]  /*07e0*/  FADD R8, -R8, R13 ;  /* 0x0000000d08087221 */ /* 0x002fce0000000100 */
.L_x_7:
[----:B------:R-:W-:Y:S05]  /*07f0*/  BSYNC.RECONVERGENT B1 ;  /* 0x0000000000017941 */ /* 0x000fea0003800200 */
.L_x_4:
[C---:B------:R-:W-:Y:S01]  /*0800*/  ISETP.EQ.OR P0, PT, R11.reuse, RZ, !P0 ;  /* 0x000000ff0b00720c */ /* 0x040fe20004702670 */
[----:B------:R-:W-:Y:S01]  /*0810*/  @P3 LDS R16, [R3+0x4c] ;  /* 0x00004c0003103984 */ /* 0x000fe20000000800 */
[CC--:B------:R-:W-:Y:S01]  /*0820*/  ISETP.EQ.OR P1, PT, R11.reuse, R10.reuse, P1 ;  /* 0x0000000a0b00720c */ /* 0x0c0fe20000f22670 */
[----:B------:R-:W-:Y:S01]  /*0830*/  BSSY.RECONVERGENT B1, `(.L_x_8) ;  /* 0x0000020000017945 */ /* 0x000fe20003800200 */
[----:B------:R-:W-:Y:S01]  /*0840*/  ISETP.EQ.OR P0, PT, R11, R10, P0 ;  /* 0x0000000a0b00720c */ /* 0x000fe20000702670 */
[----:B------:R-:W1:Y:S01]  /*0850*/  @P3 LDS R17, [R3+0x94] ;  /* 0x0000940003113984 */ /* 0x000e620000000800 */
[C---:B------:R-:W-:Y:S02]  /*0860*/  FSETP.GEU.AND P2, PT, R5.reuse, RZ, PT ;  /* 0x000000ff0500720b */ /* 0x040fe40003f4e000 */
[----:B------:R-:W-:Y:S02]  /*0870*/  FMNMX R0, RZ, R20, !PT ;  /* 0x00000014ff007209 */ /* 0x000fe40007800000 */
[----:B------:R-:W-:-:S05]  /*0880*/  FSEL R10, -R5, RZ, !P2 ;  /* 0x000000ff050a7208 */ /* 0x000fca0005000100 */
[----:B------:R-:W-:Y:S01]  /*0890*/  @!P1 LDS R18, [R3] ;  /* 0x0000000003129984 */ /* 0x000fe20000000800 */
[----:B------:R-:W-:-:S03]  /*08a0*/  FMUL R11, R10, R10 ;  /* 0x0000000a0a0b7220 */ /* 0x000fc60000400000 */
[----:B------:R-:W-:Y:S01]  /*08b0*/  @!P0 LDS R12, [R3+0x8] ;  /* 0x00000800030c8984 */ /* 0x000fe20000000800 */
[----:B------:R-:W-:Y:S01]  /*08c0*/  FFMA R15, R0, R0, R11 ;  /* 0x00000000000f7223 */ /* 0x000fe2000000000b */
[----:B------:R-:W-:Y:S02]  /*08d0*/  CS2R R10, SRZ ;  /* 0x00000000000a7805 */ /* 0x000fe4000001ff00 */
[----:B------:R-:W2:Y:S01]  /*08e0*/  @!P0 LDS R13, [R3+0x98] ;  /* 0x00009800030d8984 */ /* 0x000ea20000000800 */
[----:B------:R-:W-:Y:S01]  /*08f0*/  VIADD R0, R15, 0xf3000000 ;  /* 0xf30000000f007836 */ /* 0x000fe20000000000 */
[----:B------:R3:W4:Y:S02]  /*0900*/  MUFU.RSQ R14, R15 ;  /* 0x0000000f000e7308 */ /* 0x0007240000001400 */
[----:B------:R-:W5:Y:S02]  /*0910*/  @!P1 LDS R19, [R3+0x90] ;  /* 0x0000900003139984 */ /* 0x000f640000000800 */
[----:B------:R-:W-:Y:S01]  /*0920*/  ISETP.GT.U32.AND P2, PT, R0, 0x727fffff, PT ;  /* 0x727fffff0000780c */ /* 0x000fe20003f44070 */
[----:B-1----:R-:W-:Y:S01]  /*0930*/  @P3 FADD R10, R16, -R17 ;  /* 0x80000011100a3221 */ /* 0x002fe20000000000 */
[----:B--2---:R-:W-:Y:S01]  /*0940*/  @!P0 FADD R0, R12, -R13 ;  /* 0x8000000d0c008221 */ /* 0x004fe20000000000 */
[----:B------:R-:W-:-:S02]  /*0950*/  HFMA2 R13, -RZ, RZ, 0, 0 ;  /* 0x00000000ff0d7431 */ /* 0x000fc400000001ff */
[----:B-----5:R-:W-:Y:S01]  /*0960*/  @!P1 FADD R12, R18, -R19 ;  /* 0x80000013120c9221 */ /* 0x020fe20000000000 */
[----:B------:R-:W-:-:S03]  /*0970*/  @!P0 FMUL R13, R0, 0.5 ;  /* 0x3f000000000d8820 */ /* 0x000fc60000400000 */
[----:B------:R-:W-:-:S04]  /*0980*/  @!P1 FMUL R11, R12, 0.5 ;  /* 0x3f0000000c0b9820 */ /* 0x000fc80000400000 */
[----:B---34-:R-:W-:Y:S05]  /*0990*/  @!P2 BRA `(.L_x_9) ;  /* 0x000000000014a947 */ /* 0x018fea0003800000 */
[----:B------:R-:W-:Y:S01]  /*09a0*/  IMAD.MOV.U32 R0, RZ, RZ, R15 ;  /* 0x000000ffff007224 */ /* 0x000fe200078e000f */
[----:B------:R-:W-:-:S07]  /*09b0*/  MOV R19, 0x9d0 ;  /* 0x000009d000137802 */ /* 0x000fce0000000f00 */
[----:B0-----:R-:W-:Y:S05]  /*09c0*/  CALL.REL.NOINC `($__internal_2_$__cuda_sm20_sqrt_rn_f32_slowpath) ;  /* 0x0000001c00987944 */ /* 0x001fea0003c00000 */
[----:B------:R-:W-:Y:S01]  /*09d0*/  IMAD.MOV.U32 R12, RZ, RZ, R0 ;  /* 0x000000ffff0c7224 */ /* 0x000fe200078e0000 */
[----:B------:R-:W-:Y:S06]  /*09e0*/  BRA `(.L_x_10) ;  /* 0x0000000000107947 */ /* 0x000fec0003800000 */
.L_x_9:
[----:B------:R-:W-:Y:S01]  /*09f0*/  FMUL.FTZ R12, R15, R14 ;  /* 0x0000000e0f0c7220 */ /* 0x000fe20000410000 */
[----:B------:R-:W-:-:S03]  /*0a00*/  FMUL.FTZ R0, R14, 0.5 ;  /* 0x3f0000000e007820 */ /* 0x000fc60000410000 */
[----:B------:R-:W-:-:S04]  /*0a10*/  FFMA R15, -R12, R12, R15 ;  /* 0x0000000c0c0f7223 */ /* 0x000fc8000000010f */
[----:B------:R-:W-:-:S07]  /*0a20*/  FFMA R12, R15, R0, R12 ;  /* 0x000000000f0c7223 */ /* 0x000fce000000000c */
.L_x_10:
[----:B------:R-:W-:Y:S05]  /*0a30*/  BSYNC.RECONVERGENT B1 ;  /* 0x0000000000017941 */ /* 0x000fea0003800200 */
.L_x_8:
[C---:B------:R-:W-:Y:S01]  /*0a40*/  FSETP.GEU.AND P0, PT, R10.reuse, RZ, PT ;  /* 0x000000ff0a00720b */ /* 0x040fe20003f0e000 */
[----:B------:R-:W-:Y:S01]  /*0a50*/  BSSY.RECONVERGENT B1, `(.L_x_11) ;  /* 0x0000011000017945 */ /* 0x000fe20003800200 */
[----:B------:R-:W-:Y:S02]  /*0a60*/  FMNMX R0, RZ, R8, !PT ;  /* 0x00000008ff007209 */ /* 0x000fe40007800000 */
[----:B------:R-:W-:-:S05]  /*0a70*/  FSEL R14, -R10, RZ, !P0 ;  /* 0x000000ff0a0e7208 */ /* 0x000fca0004000100 */
[----:B------:R-:W-:-:S04]  /*0a80*/  FMUL R15, R14, R14 ;  /* 0x0000000e0e0f7220 */ /* 0x000fc80000400000 */
[----:B------:R-:W-:-:S04]  /*0a90*/  FFMA R15, R0, R0, R15 ;  /* 0x00000000000f7223 */ /* 0x000fc8000000000f */
[----:B------:R1:W2:Y:S01]  /*0aa0*/  MUFU.RSQ R14, R15 ;  /* 0x0000000f000e7308 */ /* 0x0002a20000001400 */
[----:B------:R-:W-:-:S04]  /*0ab0*/  IADD3 R0, PT, PT, R15, -0xd000000, RZ ;  /* 0xf30000000f007810 */ /* 0x000fc80007ffe0ff */
[----:B------:R-:W-:-:S13]  /*0ac0*/  ISETP.GT.U32.AND P0, PT, R0, 0x727fffff, PT ;  /* 0x727fffff0000780c */ /* 0x000fda0003f04070 */
[----:B-12---:R-:W-:Y:S05]  /*0ad0*/  @!P0 BRA `(.L_x_12) ;  /* 0x0000000000108947 */ /* 0x006fea0003800000 */
[----:B------:R-:W-:Y:S01]  /*0ae0*/  IMAD.MOV.U32 R0, RZ, RZ, R15 ;  /* 0x000000ffff007224 */ /* 0x000fe200078e000f */
[----:B------:R-:W-:-:S07]  /*0af0*/  MOV R19, 0xb10 ;  /* 0x00000b1000137802 */ /* 0x000fce0000000f00 */
[----:B0-----:R-:W-:Y:S05]  /*0b00*/  CALL.REL.NOINC `($__internal_2_$__cuda_sm20_sqrt_rn_f32_slowpath) ;  /* 0x0000001c00487944 */ /* 0x001fea0003c00000 */
[----:B------:R-:W-:Y:S05]  /*0b10*/  BRA `(.L_x_13) ;  /* 0x0000000000107947 */ /* 0x000fea0003800000 */
.L_x_12:
[----:B------:R-:W-:Y:S01]  /*0b20*/  FMUL.FTZ R0, R15, R14 ;  /* 0x0000000e0f007220 */ /* 0x000fe20000410000 */
[----:B------:R-:W-:-:S03]  /*0b30*/  FMUL.FTZ R14, R14, 0.5 ;  /* 0x3f0000000e0e7820 */ /* 0x000fc60000410000 */
[----:B------:R-:W-:-:S04]  /*0b40*/  FFMA R15, -R0, R0, R15 ;  /* 0x00000000000f7223 */ /* 0x000fc8000000010f */
[----:B------:R-:W-:-:S07]  /*0b50*/  FFMA R0, R15, R14, R0 ;  /* 0x0000000e0f007223 */ /* 0x000fce0000000000 */
.L_x_13:
[----:B------:R-:W-:Y:S05]  /*0b60*/  BSYNC.RECONVERGENT B1 ;  /* 0x0000000000017941 */ /* 0x000fea0003800200 */
.L_x_11:
[----:B------:R-:W-:Y:S01]  /*0b70*/  FMUL R15, R0, R0 ;  /* 0x00000000000f7220 */ /* 0x000fe20000400000 */
[----:B------:R-:W-:Y:S03]  /*0b80*/  BSSY.RECONVERGENT B1, `(.L_x_14) ;  /* 0x000000f000017945 */ /* 0x000fe60003800200 */
[----:B------:R-:W-:-:S04]  /*0b90*/  FFMA R15, R12, R12, R15 ;  /* 0x0000000c0c0f7223 */ /* 0x000fc8000000000f */
[----:B------:R-:W-:Y:S01]  /*0ba0*/  VIADD R12, R15, 0xf3000000 ;  /* 0xf30000000f0c7836 */ /* 0x000fe20000000000 */
[----:B------:R1:W2:Y:S04]  /*0bb0*/  MUFU.RSQ R0, R15 ;  /* 0x0000000f00007308 */ /* 0x0002a80000001400 */
[----:B------:R-:W-:-:S13]  /*0bc0*/  ISETP.GT.U32.AND P0, PT, R12, 0x727fffff, PT ;  /* 0x727fffff0c00780c */ /* 0x000fda0003f04070 */
[----:B-12---:R-:W-:Y:S05]  /*0bd0*/  @!P0 BRA `(.L_x_15) ;  /* 0x0000000000148947 */ /* 0x006fea0003800000 */
[----:B------:R-:W-:Y:S02]  /*0be0*/  MOV R0, R15 ;  /* 0x0000000f00007202 */ /* 0x000fe40000000f00 */
[----:B------:R-:W-:-:S07]  /*0bf0*/  MOV R19, 0xc10 ;  /* 0x00000c1000137802 */ /* 0x000fce0000000f00 */
[----:B0-----:R-:W-:Y:S05]  /*0c00*/  CALL.REL.NOINC `($__internal_2_$__cuda_sm20_sqrt_rn_f32_slowpath) ;  /* 0x0000001c00087944 */ /* 0x001fea0003c00000 */
[----:B------:R-:W-:Y:S01]  /*0c10*/  IMAD.MOV.U32 R26, RZ, RZ, R0 ;  /* 0x000000ffff1a7224 */ /* 0x000fe200078e0000 */
[----:B------:R-:W-:Y:S06]  /*0c20*/  BRA `(.L_x_16) ;  /* 0x0000000000107947 */ /* 0x000fec0003800000 */
.L_x_15:
[----:B------:R-:W-:Y:S01]  /*0c30*/  FMUL.FTZ R26, R15, R0 ;  /* 0x000000000f1a7220 */ /* 0x000fe20000410000 */
[----:B------:R-:W-:-:S03]  /*0c40*/  FMUL.FTZ R0, R0, 0.5 ;  /* 0x3f00000000007820 */ /* 0x000fc60000410000 */
[----:B------:R-:W-:-:S04]  /*0c50*/  FFMA R15, -R26, R26, R15 ;  /* 0x0000001a1a0f7223 */ /* 0x000fc8000000010f */
[----:B------:R-:W-:-:S07]  /*0c60*/  FFMA R26, R15, R0, R26 ;  /* 0x000000000f1a7223 */ /* 0x000fce000000001a */
.L_x_16:
[----:B------:R-:W-:Y:S05]  /*0c70*/  BSYNC.RECONVERGENT B1 ;  /* 0x0000000000017941 */ /* 0x000fea0003800200 */
.L_x_14:
[C---:B------:R-:W-:Y:S01]  /*0c80*/  FSETP.GT.AND P0, PT, R5.reuse, RZ, PT ;  /* 0x000000ff0500720b */ /* 0x040fe20003f04000 */
[----:B------:R-:W-:Y:S01]  /*0c90*/  BSSY.RECONVERGENT B1, `(.L_x_17) ;  /* 0x0000012000017945 */ /* 0x000fe20003800200 */
[----:B------:R-:W-:Y:S02]  /*0ca0*/  FMNMX R0, RZ, R20, PT ;  /* 0x00000014ff007209 */ /* 0x000fe40003800000 */
[----:B------:R-:W-:-:S05]  /*0cb0*/  FSEL R12, -R5, RZ, P0 ;  /* 0x000000ff050c7208 */ /* 0x000fca0000000100 */
[----:B------:R-:W-:-:S04]  /*0cc0*/  FMUL R15, R12, R12 ;  /* 0x0000000c0c0f7220 */ /* 0x000fc80000400000 */
        /* <DEDUP_REMOVED lines=10> */
.L_x_18:
[----:B------:R-:W-:Y:S01]  /*0d70*/  FMUL.FTZ R12, R15, R0 ;  /* 0x000000000f0c7220 */ /* 0x000fe20000410000 */
[----:B------:R-:W-:-:S03]  /*0d80*/  FMUL.FTZ R0, R0, 0.5 ;  /* 0x3f00000000007820 */ /* 0x000fc60000410000 */
[----:B------:R-:W-:-:S04]  /*0d90*/  FFMA R15, -R12, R12, R15 ;  /* 0x0000000c0c0f7223 */ /* 0x000fc8000000010f */
[----:B------:R-:W-:-:S07]  /*0da0*/  FFMA R12, R15, R0, R12 ;  /* 0x000000000f0c7223 */ /* 0x000fce000000000c */
.L_x_19:
[----:B------:R-:W-:Y:S05]  /*0db0*/  BSYNC.RECONVERGENT B1 ;  /* 0x0000000000017941 */ /* 0x000fea0003800200 */
.L_x_17:
        /* <DEDUP_REMOVED lines=13> */
[----:B------:R-:W-:Y:S05]  /*0e90*/  BRA `(.L_x_22) ;  /* 0x0000000000107947 */ /* 0x000fea0003800000 */
.L_x_21:
[----:B------:R-:W-:Y:S01]  /*0ea0*/  FMUL.FTZ R0, R15, R14 ;  /* 0x0000000e0f007220 */ /* 0x000fe20000410000 */
[----:B------:R-:W-:-:S03]  /*0eb0*/  FMUL.FTZ R14, R14, 0.5 ;  /* 0x3f0000000e0e7820 */ /* 0x000fc60000410000 */
[----:B------:R-:W-:-:S04]  /*0ec0*/  FFMA R15, -R0, R0, R15 ;  /* 0x00000000000f7223 */ /* 0x000fc8000000010f */
[----:B------:R-:W-:-:S07]  /*0ed0*/  FFMA R0, R15, R14, R0 ;  /* 0x0000000e0f007223 */ /* 0x000fce0000000000 */
.L_x_22:
[----:B------:R-:W-:Y:S05]  /*0ee0*/  BSYNC.RECONVERGENT B1 ;  /* 0x0000000000017941 */ /* 0x000fea0003800200 */
.L_x_20:
[----:B------:R-:W-:Y:S01]  /*0ef0*/  FMUL R15, R0, R0 ;  /* 0x00000000000f7220 */ /* 0x000fe20000400000 */
[----:B------:R-:W-:Y:S03]  /*0f00*/  BSSY.RECONVERGENT B1, `(.L_x_23) ;  /* 0x000000e000017945 */ /* 0x000fe60003800200 */
[----:B------:R-:W-:-:S04]  /*0f10*/  FFMA R0, R12, R12, R15 ;  /* 0x0000000c0c007223 */ /* 0x000fc8000000000f */
[----:B------:R-:W-:Y:S01]  /*0f20*/  VIADD R12, R0, 0xf3000000 ;  /* 0xf3000000000c7836 */ /* 0x000fe20000000000 */
[----:B------:R1:W2:Y:S04]  /*0f30*/  MUFU.RSQ R15, R0 ;  /* 0x00000000000f7308 */ /* 0x0002a80000001400 */
[----:B------:R-:W-:-:S13]  /*0f40*/  ISETP.GT.U32.AND P0, PT, R12, 0x727fffff, PT ;  /* 0x727fffff0c00780c */ /* 0x000fda0003f04070 */
[----:B-12---:R-:W-:Y:S05]  /*0f50*/  @!P0 BRA `(.L_x_24) ;  /* 0x0000000000108947 */ /* 0x006fea0003800000 */
[----:B------:R-:W-:-:S07]  /*0f60*/  MOV R19, 0xf80 ;  /* 0x00000f8000137802 */ /* 0x000fce0000000f00 */
[----:B0-----:R-:W-:Y:S05]  /*0f70*/  CALL.REL.NOINC `($__internal_2_$__cuda_sm20_sqrt_rn_f32_slowpath) ;  /* 0x00000018002c7944 */ /* 0x001fea0003c00000 */
[----:B------:R-:W-:Y:S01]  /*0f80*/  IMAD.MOV.U32 R27, RZ, RZ, R0 ;  /* 0x000000ffff1b7224 */ /* 0x000fe200078e0000 */
[----:B------:R-:W-:Y:S06]  /*0f90*/  BRA `(.L_x_25) ;  /* 0x0000000000107947 */ /* 0x000fec0003800000 */
.L_x_24:
[----:B------:R-:W-:Y:S01]  /*0fa0*/  FMUL.FTZ R27, R0, R15 ;  /* 0x0000000f001b7220 */ /* 0x000fe20000410000 */
[----:B------:R-:W-:-:S03]  /*0fb0*/  FMUL.FTZ R12, R15, 0.5 ;  /* 0x3f0000000f0c7820 */ /* 0x000fc60000410000 */
[----:B------:R-:W-:-:S04]  /*0fc0*/  FFMA R0, -R27, R27, R0 ;  /* 0x0000001b1b007223 */ /* 0x000fc80000000100 */
[----:B------:R-:W-:-:S07]  /*0fd0*/  FFMA R27, R0, R12, R27 ;  /* 0x0000000c001b7223 */ /* 0x000fce000000001b */
.L_x_25:
[----:B------:R-:W-:Y:S05]  /*0fe0*/  BSYNC.RECONVERGENT B1 ;  /* 0x0000000000017941 */ /* 0x000fea0003800200 */
.L_x_23:
[----:B------:R-:W-:Y:S01]  /*0ff0*/  FADD R13, R13, R6 ;  /* 0x000000060d0d7221 */ /* 0x000fe20000000000 */
[----:B------:R-:W-:Y:S01]  /*1000*/  FFMA R0, R20, R20, 1.1920928955078125e-07 ;  /* 0x3400000014007423 */ /* 0x000fe20000000014 */
[----:B------:R-:W-:Y:S01]  /*1010*/  IMAD.MOV.U32 R24, RZ, RZ, 0x0 ;  /* 0x00000000ff187424 */ /* 0x000fe200078e00ff */
[----:B------:R-:W-:Y:S01]  /*1020*/  BSSY.RECONVERGENT B1, `(.L_x_26) ;  /* 0x0000019000017945 */ /* 0x000fe20003800200 */
[----:B------:R-:W-:Y:S01]  /*1030*/  FMUL R21, R13, R13 ;  /* 0x0000000d0d157220 */ /* 0x000fe20000400000 */
[----:B------:R-:W-:Y:S01]  /*1040*/  F2F.F64.F32 R18, R0 ;  /* 0x0000000000127310 */ /* 0x000fe20000201800 */
[----:B------:R-:W-:-:S07]  /*1050*/  IMAD.MOV.U32 R25, RZ, RZ, 0x3fd80000 ;  /* 0x3fd80000ff197424 */ /* 0x000fce00078e00ff */
[----:B------:R-:W1:Y:S08]  /*1060*/  F2F.F64.F32 R12, R21 ;  /* 0x00000015000c7310 */ /* 0x000e700000201800 */
[----:B------:R-:W2:Y:S01]  /*1070*/  F2F.F64.F32 R20, R20 ;  /* 0x0000001400147310 */ /* 0x000ea20000201800 */
[----:B-1----:R-:W-:-:S07]  /*1080*/  DFMA R18, R12, 0.25, R18 ;  /* 0x3fd000000c12782b */ /* 0x002fce0000000012 */
[----:B------:R-:W1:Y:S03]  /*1090*/  MUFU.RSQ64H R13, R19 ;  /* 0x00000013000d7308 */ /* 0x000e660000001c00 */
[----:B------:R-:W-:-:S04]  /*10a0*/  IADD3 R12, PT, PT, R19, -0x3500000, RZ ;  /* 0xfcb00000130c7810 */ /* 0x000fc80007ffe0ff */
[----:B------:R-:W-:Y:S02]  /*10b0*/  ISETP.GE.U32.AND P0, PT, R12, 0x7ca00000, PT ;  /* 0x7ca000000c00780c */ /* 0x000fe40003f06070 */
[----:B-1----:R-:W-:-:S08]  /*10c0*/  DMUL R14, R12, R12 ;  /* 0x0000000c0c0e7228 */ /* 0x002fd00000000000 */
[----:B------:R-:W-:-:S08]  /*10d0*/  DFMA R14, R18, -R14, 1 ;  /* 0x3ff00000120e742b */ /* 0x000fd0000000080e */
[----:B------:R-:W-:Y:S02]  /*10e0*/  DFMA R24, R14, R24, 0.5 ;  /* 0x3fe000000e18742b */ /* 0x000fe40000000018 */
[----:B------:R-:W-:-:S08]  /*10f0*/  DMUL R14, R12, R14 ;  /* 0x0000000e0c0e7228 */ /* 0x000fd00000000000 */
[----:B------:R-:W-:-:S08]  /*1100*/  DFMA R24, R24, R14, R12 ;  /* 0x0000000e1818722b */ /* 0x000fd0000000000c */
[----:B------:R-:W-:Y:S02]  /*1110*/  DMUL R16, R18, R24 ;  /* 0x0000001812107228 */ /* 0x000fe40000000000 */
[----:B------:R-:W-:Y:S01]  /*1120*/  IADD3 R15, PT, PT, R25, -0x100000, RZ ;  /* 0xfff00000190f7810 */ /* 0x000fe20007ffe0ff */
[----:B------:R-:W-:-:S05]  /*1130*/  IMAD.MOV.U32 R14, RZ, RZ, R24 ;  /* 0x000000ffff0e7224 */ /* 0x000fca00078e0018 */
[----:B------:R-:W-:-:S08]  /*1140*/  DFMA R22, R16, -R16, R18 ;  /* 0x800000101016722b */ /* 0x000fd00000000012 */
[----:B------:R-:W-:Y:S01]  /*1150*/  DFMA R28, R22, R14, R16 ;  /* 0x0000000e161c722b */ /* 0x000fe20000000010 */
[----:B--2---:R-:W-:Y:S10]  /*1160*/  @!P0 BRA `(.L_x_27) ;  /* 0x0000000000108947 */ /* 0x004ff40003800000 */
[----:B------:R-:W-:Y:S01]  /*1170*/  IMAD.MOV.U32 R14, RZ, RZ, R24 ;  /* 0x000000ffff0e7224 */ /* 0x000fe200078e0018 */
[----:B------:R-:W-:Y:S02]  /*1180*/  MOV R13, R23 ;  /* 0x00000017000d7202 */ /* 0x000fe40000000f00 */
[----:B------:R-:W-:-:S07]  /*1190*/  MOV R0, 0x11b0 ;  /* 0x000011b000007802 */ /* 0x000fce0000000f00 */
[----:B0-----:R-:W-:Y:S05]  /*11a0*/  CALL.REL.NOINC `($__internal_1_$__cuda_sm20_dsqrt_rn_f64_mediumpath_v1) ;  /* 0x0000001000f47944 */ /* 0x001fea0003c00000 */
.L_x_27:
[----:B------:R-:W-:Y:S05]  /*11b0*/  BSYNC.RECONVERGENT B1 ;  /* 0x0000000000017941 */ /* 0x000fea0003800200 */
.L_x_26:
[----:B------:R-:W1:Y:S01]  /*11c0*/  MUFU.RCP64H R13, R29 ;  /* 0x0000001d000d7308 */ /* 0x000e620000001800 */
[----:B------:R-:W-:Y:S01]  /*11d0*/  IMAD.MOV.U32 R12, RZ, RZ, 0x1 ;  /* 0x00000001ff0c7424 */ /* 0x000fe200078e00ff */
[----:B------:R-:W-:Y:S01]  /*11e0*/  FSETP.GEU.AND P1, PT, |R21|, 6.5827683646048100446e-37, PT ;  /* 0x036000001500780b */ /* 0x000fe20003f2e200 */
[----:B------:R-:W-:Y:S04]  /*11f0*/  BSSY.RECONVERGENT B1, `(.L_x_28) ;  /* 0x0000013000017945 */ /* 0x000fe80003800200 */
[----:B-1----:R-:W-:-:S08]  /*1200*/  DFMA R14, R12, -R28, 1 ;  /* 0x3ff000000c0e742b */ /* 0x002fd0000000081c */
[----:B------:R-:W-:-:S08]  /*1210*/  DFMA R14, R14, R14, R14 ;  /* 0x0000000e0e0e722b */ /* 0x000fd0000000000e */
[----:B------:R-:W-:-:S08]  /*1220*/  DFMA R14, R12, R14, R12 ;  /* 0x0000000e0c0e722b */ /* 0x000fd0000000000c */
[----:B------:R-:W-:-:S08]  /*1230*/  DFMA R12, R14, -R28, 1 ;  /* 0x3ff000000e0c742b */ /* 0x000fd0000000081c */
[----:B------:R-:W-:-:S08]  /*1240*/  DFMA R12, R14, R12, R14 ;  /* 0x0000000c0e0c722b */ /* 0x000fd0000000000e */
[----:B------:R-:W-:-:S08]  /*1250*/  DMUL R30, R20, R12 ;  /* 0x0000000c141e7228 */ /* 0x000fd00000000000 */
[----:B------:R-:W-:-:S08]  /*1260*/  DFMA R14, R30, -R28, R20 ;  /* 0x8000001c1e0e722b */ /* 0x000fd00000000014 */
[----:B------:R-:W-:-:S10]  /*1270*/  DFMA R30, R12, R14, R30 ;  /* 0x0000000e0c1e722b */ /* 0x000fd4000000001e */
[----:B------:R-:W-:-:S05]  /*1280*/  FFMA R0, RZ, R29, R31 ;  /* 0x0000001dff007223 */ /* 0x000fca000000001f */
[----:B------:R-:W-:-:S13]  /*1290*/  FSETP.GT.AND P0, PT, |R0|, 1.469367938527859385e-39, PT ;  /* 0x001000000000780b */ /* 0x000fda0003f04200 */
[----:B------:R-:W-:Y:S05]  /*12a0*/  @P0 BRA P1, `(.L_x_29) ;  /* 0x00000000001c0947 */ /* 0x000fea0000800000 */
[----:B------:R-:W-:Y:S01]  /*12b0*/  IMAD.MOV.U32 R12, RZ, RZ, R20 ;  /* 0x000000ffff0c7224 */ /* 0x000fe200078e0014 */
[----:B------:R-:W-:Y:S01]  /*12c0*/  MOV R13, R21 ;  /* 0x00000015000d7202 */ /* 0x000fe20000000f00 */
[----:B------:R-:W-:Y:S01]  /*12d0*/  IMAD.MOV.U32 R16, RZ, RZ, R28 ;  /* 0x000000ffff107224 */ /* 0x000fe200078e001c */
[----:B------:R-:W-:-:S07]  /*12e0*/  MOV R0, 0x1300 ;  /* 0x0000130000007802 */ /* 0x000fce0000000f00 */
[----:B0-----:R-:W-:Y:S05]  /*12f0*/  CALL.REL.NOINC `($__internal_0_$__cuda_sm20_div_rn_f64_full) ;  /* 0x0000000c00287944 */ /* 0x001fea0003c00000 */
[----:B------:R-:W-:Y:S01]  /*1300*/  IMAD.MOV.U32 R30, RZ, RZ, R14 ;  /* 0x000000ffff1e7224 */ /* 0x000fe200078e000e */
[----:B------:R-:W-:-:S07]  /*1310*/  MOV R31, R15 ;  /* 0x0000000f001f7202 */ /* 0x000fce0000000f00 */
.L_x_29:
[----:B------:R-:W-:Y:S05]  /*1320*/  BSYNC.RECONVERGENT B1 ;  /* 0x0000000000017941 */ /* 0x000fea0003800200 */
.L_x_28:
[----:B------:R-:W-:Y:S01]  /*1330*/  FADD R7, R7, R4 ;  /* 0x0000000407077221 */ /* 0x000fe20000000000 */
[----:B------:R-:W-:Y:S01]  /*1340*/  FFMA R0, R8, R8, 1.1920928955078125e-07 ;  /* 0x3400000008007423 */ /* 0x000fe20000000008 */
[----:B------:R-:W-:Y:S01]  /*1350*/  IMAD.MOV.U32 R24, RZ, RZ, 0x0 ;  /* 0x00000000ff187424 */ /* 0x000fe200078e00ff */
[----:B------:R-:W-:Y:S01]  /*1360*/  MOV R25, 0x3fd80000 ;  /* 0x3fd8000000197802 */ /* 0x000fe20000000f00 */
[----:B------:R-:W-:Y:S01]  /*1370*/  FMUL R7, R7, R7 ;  /* 0x0000000707077220 */ /* 0x000fe20000400000 */
[----:B------:R-:W-:Y:S01]  /*1380*/  F2F.F64.F32 R18, R0 ;  /* 0x0000000000127310 */ /* 0x000fe20000201800 */
[----:B------:R-:W-:Y:S07]  /*1390*/  BSSY.RECONVERGENT B1, `(.L_x_30) ;  /* 0x0000017000017945 */ /* 0x000fee0003800200 */
[----:B------:R-:W1:Y:S08]  /*13a0*/  F2F.F64.F32 R12, R7 ;  /* 0x00000007000c7310 */ /* 0x000e700000201800 */
[----:B------:R2:W3:Y:S01]  /*13b0*/  F2F.F32.F64 R7, R30 ;  /* 0x0000001e00077310 */ /* 0x0004e20000301000 */
[----:B-1----:R-:W-:-:S07]  /*13c0*/  DFMA R18, R12, 0.25, R18 ;  /* 0x3fd000000c12782b */ /* 0x002fce0000000012 */
[----:B------:R2:W1:Y:S08]  /*13d0*/  F2F.F64.F32 R20, R8 ;  /* 0x0000000800147310 */ /* 0x0004700000201800 */
[----:B------:R-:W4:Y:S01]  /*13e0*/  MUFU.RSQ64H R13, R19 ;  /* 0x00000013000d7308 */ /* 0x000f220000001c00 */
[----:B------:R-:W-:-:S05]  /*13f0*/  VIADD R12, R19, 0xfcb00000 ;  /* 0xfcb00000130c7836 */ /* 0x000fca0000000000 */
[----:B------:R-:W-:Y:S01]  /*1400*/  ISETP.GE.U32.AND P0, PT, R12, 0x7ca00000, PT ;  /* 0x7ca000000c00780c */ /* 0x000fe20003f06070 */
[----:B----4-:R-:W-:-:S08]  /*1410*/  DMUL R14, R12, R12 ;  /* 0x0000000c0c0e7228 */ /* 0x010fd00000000000 */
[----:B------:R-:W-:-:S08]  /*1420*/  DFMA R14, R18, -R14, 1 ;  /* 0x3ff00000120e742b */ /* 0x000fd0000000080e */
[----:B------:R-:W-:Y:S02]  /*1430*/  DFMA R24, R14, R24, 0.5 ;  /* 0x3fe000000e18742b */ /* 0x000fe40000000018 */
[----:B------:R-:W-:-:S08]  /*1440*/  DMUL R14, R12, R14 ;  /* 0x0000000e0c0e7228 */ /* 0x000fd00000000000 */
[----:B------:R-:W-:-:S08]  /*1450*/  DFMA R24, R24, R14, R12 ;  /* 0x0000000e1818722b */ /* 0x000fd0000000000c */
[----:B------:R-:W-:Y:S02]  /*1460*/  DMUL R16, R18, R24 ;  /* 0x0000001812107228 */ /* 0x000fe40000000000 */
[----:B------:R-:W-:Y:S02]  /*1470*/  VIADD R15, R25, 0xfff00000 ;  /* 0xfff00000190f7836 */ /* 0x000fe40000000000 */
[----:B------:R-:W-:-:S04]  /*1480*/  IMAD.MOV.U32 R14, RZ, RZ, R24 ;  /* 0x000000ffff0e7224 */ /* 0x000fc800078e0018 */
[----:B------:R-:W-:-:S08]  /*1490*/  DFMA R22, R16, -R16, R18 ;  /* 0x800000101016722b */ /* 0x000fd00000000012 */
[----:B------:R-:W-:Y:S01]  /*14a0*/  DFMA R28, R22, R14, R16 ;  /* 0x0000000e161c722b */ /* 0x000fe20000000010 */
[----:B-123--:R-:W-:Y:S10]  /*14b0*/  @!P0 BRA `(.L_x_31) ;  /* 0x0000000000108947 */ /* 0x00eff40003800000 */
[----:B------:R-:W-:Y:S01]  /*14c0*/  MOV R14, R24 ;  /* 0x00000018000e7202 */ /* 0x000fe20000000f00 */
[----:B------:R-:W-:Y:S01]  /*14d0*/  IMAD.MOV.U32 R13, RZ, RZ, R23 ;  /* 0x000000ffff0d7224 */ /* 0x000fe200078e0017 */
[----:B------:R-:W-:-:S07]  /*14e0*/  MOV R0, 0x1500 ;  /* 0x0000150000007802 */ /* 0x000fce0000000f00 */
[----:B0-----:R-:W-:Y:S05]  /*14f0*/  CALL.REL.NOINC `($__internal_1_$__cuda_sm20_dsqrt_rn_f64_mediumpath_v1) ;  /* 0x0000001000207944 */ /* 0x001fea0003c00000 */
.L_x_31:
[----:B------:R-:W-:Y:S05]  /*1500*/  BSYNC.RECONVERGENT B1 ;  /* 0x0000000000017941 */ /* 0x000fea0003800200 */
.L_x_30:
        /* <DEDUP_REMOVED lines=15> */
[----:B------:R-:W-:Y:S01]  /*1600*/  MOV R12, R20 ;  /* 0x00000014000c7202 */ /* 0x000fe20000000f00 */
[----:B------:R-:W-:Y:S01]  /*1610*/  IMAD.MOV.U32 R13, RZ, RZ, R21 ;  /* 0x000000ffff0d7224 */ /* 0x000fe200078e0015 */
[----:B------:R-:W-:Y:S01]  /*1620*/  MOV R0, 0x1650 ;  /* 0x0000165000007802 */ /* 0x000fe20000000f00 */
[----:B------:R-:W-:-:S07]  /*1630*/  IMAD.MOV.U32 R16, RZ, RZ, R28 ;  /* 0x000000ffff107224 */ /* 0x000fce00078e001c */
[----:B0-----:R-:W-:Y:S05]  /*1640*/  CALL.REL.NOINC `($__internal_0_$__cuda_sm20_div_rn_f64_full) ;  /* 0x0000000800547944 */ /* 0x001fea0003c00000 */
[----:B------:R-:W-:Y:S01]  /*1650*/  MOV R24, R14 ;  /* 0x0000000e00187202 */ /* 0x000fe20000000f00 */
[----:B------:R-:W-:-:S07]  /*1660*/  IMAD.MOV.U32 R25, RZ, RZ, R15 ;  /* 0x000000ffff197224 */ /* 0x000fce00078e000f */
.L_x_33:
[----:B------:R-:W-:Y:S05]  /*1670*/  BSYNC.RECONVERGENT B1 ;  /* 0x0000000000017941 */ /* 0x000fea0003800200 */
.L_x_32:
[----:B------:R-:W-:Y:S01]  /*1680*/  FADD R11, R11, R6 ;  /* 0x000000060b0b7221 */ /* 0x000fe20000000000 */
[----:B------:R-:W-:Y:S01]  /*1690*/  FFMA R0, R5, R5, 1.1920928955078125e-07 ;  /* 0x3400000005007423 */ /* 0x000fe20000000005 */
[----:B------:R-:W-:Y:S01]  /*16a0*/  MOV R28, 0x0 ;  /* 0x00000000001c7802 */ /* 0x000fe20000000f00 */
[----:B------:R-:W-:Y:S02]  /*16b0*/  IMAD.MOV.U32 R29, RZ, RZ, 0x3fd80000 ;  /* 0x3fd80000ff1d7424 */ /* 0x000fe400078e00ff */
        /* <DEDUP_REMOVED lines=16> */
[----:B------:R-:W-:Y:S01]  /*17c0*/  VIADD R15, R29, 0xfff00000 ;  /* 0xfff000001d0f7836 */ /* 0x000fe20000000000 */
[----:B------:R-:W-:-:S05]  /*17d0*/  MOV R14, R28 ;  /* 0x0000001c000e7202 */ /* 0x000fca0000000f00 */
[----:B------:R-:W-:-:S08]  /*17e0*/  DFMA R22, R16, -R16, R18 ;  /* 0x800000101016722b */ /* 0x000fd00000000012 */
[----:B------:R-:W-:Y:S01]  /*17f0*/  DFMA R30, R22, R14, R16 ;  /* 0x0000000e161e722b */ /* 0x000fe20000000010 */
[----:B-123--:R-:W-:Y:S10]  /*1800*/  @!P0 BRA `(.L_x_35) ;  /* 0x0000000000188947 */ /* 0x00eff40003800000 */
[----:B------:R-:W-:Y:S01]  /*1810*/  IMAD.MOV.U32 R14, RZ, RZ, R28 ;  /* 0x000000ffff0e7224 */ /* 0x000fe200078e001c */
[----:B------:R-:W-:Y:S01]  /*1820*/  MOV R0, 0x1850 ;  /* 0x0000185000007802 */ /* 0x000fe20000000f00 */
[----:B------:R-:W-:-:S07]  /*1830*/  IMAD.MOV.U32 R13, RZ, RZ, R23 ;  /* 0x000000ffff0d7224 */ /* 0x000fce00078e0017 */
[----:B0-----:R-:W-:Y:S05]  /*1840*/  CALL.REL.NOINC `($__internal_1_$__cuda_sm20_dsqrt_rn_f64_mediumpath_v1) ;  /* 0x0000000c004c7944 */ /* 0x001fea0003c00000 */
[----:B------:R-:W-:Y:S01]  /*1850*/  MOV R30, R28 ;  /* 0x0000001c001e7202 */ /* 0x000fe20000000f00 */
[----:B------:R-:W-:-:S07]  /*1860*/  IMAD.MOV.U32 R31, RZ, RZ, R29 ;  /* 0x000000ffff1f7224 */ /* 0x000fce00078e001d */
.L_x_35:
[----:B------:R-:W-:Y:S05]  /*1870*/  BSYNC.RECONVERGENT B1 ;  /* 0x0000000000017941 */ /* 0x000fea0003800200 */
.L_x_34:
        /* <DEDUP_REMOVED lines=17> */
[----:B------:R-:W-:Y:S01]  /*1990*/  MOV R29, R31 ;  /* 0x0000001f001d7202 */ /* 0x000fe20000000f00 */
[----:B------:R-:W-:Y:S01]  /*19a0*/  IMAD.MOV.U32 R16, RZ, RZ, R30 ;  /* 0x000000ffff107224 */ /* 0x000fe200078e001e */
[----:B------:R-:W-:-:S07]  /*19b0*/  MOV R0, 0x19d0 ;  /* 0x000019d000007802 */ /* 0x000fce0000000f00 */
[----:B0-----:R-:W-:Y:S05]  /*19c0*/  CALL.REL.NOINC `($__internal_0_$__cuda_sm20_div_rn_f64_full) ;  /* 0x0000000400747944 */ /* 0x001fea0003c00000 */
.L_x_37:
[----:B------:R-:W-:Y:S05]  /*19d0*/  BSYNC.RECONVERGENT B1 ;  /* 0x0000000000017941 */ /* 0x000fea0003800200 */
.L_x_36:
[----:B------:R-:W-:Y:S01]  /*19e0*/  FADD R9, R9, R4 ;  /* 0x0000000409097221 */ /* 0x000fe20000000000 */
[----:B------:R-:W-:Y:S01]  /*19f0*/  FFMA R0, R10, R10, 1.1920928955078125e-07 ;  /* 0x340000000a007423 */ /* 0x000fe2000000000a */
[----:B------:R-:W-:Y:S01]  /*1a00*/  IMAD.MOV.U32 R8, RZ, RZ, 0x0 ;  /* 0x00000000ff087424 */ /* 0x000fe200078e00ff */
[----:B------:R-:W-:Y:S01]  /*1a10*/  BSSY.RECONVERGENT B1, `(.L_x_38) ;  /* 0x000001d000017945 */ /* 0x000fe20003800200 */
[----:B------:R-:W-:Y:S01]  /*1a20*/  FMUL R11, R9, R9 ;  /* 0x00000009090b7220 */ /* 0x000fe20000400000 */
[----:B------:R-:W-:Y:S01]  /*1a30*/  F2F.F64.F32 R18, R0 ;  /* 0x0000000000127310 */ /* 0x000fe20000201800 */
[----:B------:R-:W-:-:S07]  /*1a40*/  MOV R9, 0x3fd80000 ;  /* 0x3fd8000000097802 */ /* 0x000fce0000000f00 */
[----:B------:R-:W1:Y:S08]  /*1a50*/  F2F.F64.F32 R4, R11 ;  /* 0x0000000b00047310 */ /* 0x000e700000201800 */
[----:B------:R-:W2:Y:S01]  /*1a60*/  F2F.F64.F32 R10, R10 ;  /* 0x0000000a000a7310 */ /* 0x000ea20000201800 */
[----:B-1----:R-:W-:-:S07]  /*1a70*/  DFMA R18, R4, 0.25, R18 ;  /* 0x3fd000000412782b */ /* 0x002fce0000000012 */
[----:B------:R-:W1:Y:S03]  /*1a80*/  MUFU.RSQ64H R13, R19 ;  /* 0x00000013000d7308 */ /* 0x000e660000001c00 */
[----:B------:R-:W-:-:S05]  /*1a90*/  VIADD R12, R19, 0xfcb00000 ;  /* 0xfcb00000130c7836 */ /* 0x000fca0000000000 */
[----:B------:R-:W-:Y:S01]  /*1aa0*/  ISETP.GE.U32.AND P0, PT, R12, 0x7ca00000, PT ;  /* 0x7ca000000c00780c */ /* 0x000fe20003f06070 */
[----:B-1----:R-:W-:-:S08]  /*1ab0*/  DMUL R4, R12, R12 ;  /* 0x0000000c0c047228 */ /* 0x002fd00000000000 */
[----:B------:R-:W-:-:S08]  /*1ac0*/  DFMA R4, R18, -R4, 1 ;  /* 0x3ff000001204742b */ /* 0x000fd00000000804 */
[----:B------:R-:W-:Y:S02]  /*1ad0*/  DFMA R8, R4, R8, 0.5 ;  /* 0x3fe000000408742b */ /* 0x000fe40000000008 */
[----:B------:R-:W-:-:S08]  /*1ae0*/  DMUL R4, R12, R4 ;  /* 0x000000040c047228 */ /* 0x000fd00000000000 */
[----:B------:R-:W-:Y:S02]  /*1af0*/  DFMA R24, R8, R4, R12 ;  /* 0x000000040818722b */ /* 0x000fe4000000000c */
[----:B------:R1:W3:Y:S06]  /*1b00*/  F2F.F32.F64 R4, R14 ;  /* 0x0000000e00047310 */ /* 0x0002ec0000301000 */
[----:B------:R-:W-:Y:S02]  /*1b10*/  DMUL R16, R18, R24 ;  /* 0x0000001812107228 */ /* 0x000fe40000000000 */
[----:B------:R-:W-:-:S02]  /*1b20*/  VIADD R9, R25, 0xfff00000 ;  /* 0xfff0000019097836 */ /* 0x000fc40000000000 */
[----:B------:R-:W-:-:S04]  /*1b30*/  IMAD.MOV.U32 R8, RZ, RZ, R24 ;  /* 0x000000ffff087224 */ /* 0x000fc800078e0018 */
[----:B------:R-:W-:-:S08]  /*1b40*/  DFMA R22, R16, -R16, R18 ;  /* 0x800000101016722b */ /* 0x000fd00000000012 */
[----:B------:R-:W-:Y:S01]  /*1b50*/  DFMA R20, R22, R8, R16 ;  /* 0x000000081614722b */ /* 0x000fe20000000010 */
[----:B-123--:R-:W-:Y:S10]  /*1b60*/  @!P0 BRA `(.L_x_39) ;  /* 0x00000000001c8947 */ /* 0x00eff40003800000 */
[----:B------:R-:W-:Y:S01]  /*1b70*/  MOV R14, R24 ;  /* 0x00000018000e7202 */ /* 0x000fe20000000f00 */
[----:B------:R-:W-:Y:S01]  /*1b80*/  IMAD.MOV.U32 R13, RZ, RZ, R23 ;  /* 0x000000ffff0d7224 */ /* 0x000fe200078e0017 */
[----:B------:R-:W-:Y:S01]  /*1b90*/  MOV R0, 0x1bc0 ;  /* 0x00001bc000007802 */ /* 0x000fe20000000f00 */
[----:B------:R-:W-:-:S07]  /*1ba0*/  IMAD.MOV.U32 R15, RZ, RZ, R9 ;  /* 0x000000ffff0f7224 */ /* 0x000fce00078e0009 */
[----:B0-----:R-:W-:Y:S05]  /*1bb0*/  CALL.REL.NOINC `($__internal_1_$__cuda_sm20_dsqrt_rn_f64_mediumpath_v1) ;  /* 0x0000000800707944 */ /* 0x001fea0003c00000 */
[----:B------:R-:W-:Y:S01]  /*1bc0*/  MOV R20, R28 ;  /* 0x0000001c00147202 */ /* 0x000fe20000000f00 */
[----:B------:R-:W-:-:S07]  /*1bd0*/  IMAD.MOV.U32 R21, RZ, RZ, R29 ;  /* 0x000000ffff157224 */ /* 0x000fce00078e001d */
.L_x_39:
[----:B------:R-:W-:Y:S05]  /*1be0*/  BSYNC.RECONVERGENT B1 ;  /* 0x0000000000017941 */ /* 0x000fea0003800200 */
.L_x_38:
        /* <DEDUP_REMOVED lines=21> */
[----:B------:R-:W-:Y:S02]  /*1d40*/  IMAD.MOV.U32 R8, RZ, RZ, R14 ;  /* 0x000000ffff087224 */ /* 0x000fe400078e000e */
[----:B------:R-:W-:-:S07]  /*1d50*/  IMAD.MOV.U32 R9, RZ, RZ, R15 ;  /* 0x000000ffff097224 */ /* 0x000fce00078e000f */
.L_x_41:
[----:B------:R-:W-:Y:S05]  /*1d60*/  BSYNC.RECONVERGENT B1 ;  /* 0x0000000000017941 */ /* 0x000fea0003800200 */
.L_x_40:
[----:B------:R-:W1:Y:S01]  /*1d70*/  LDC.64 R10, c[0x0][0x390] ;  /* 0x0000e400ff0a7b82 */ /* 0x000e620000000a00 */
[----:B------:R-:W2:Y:S01]  /*1d80*/  F2F.F32.F64 R9, R8 ;  /* 0x0000000800097310 */ /* 0x000ea20000301000 */
[----:B------:R-:W-:Y:S01]  /*1d90*/  FADD R4, R7, -R4 ;  /* 0x8000000407047221 */ /* 0x000fe20000000000 */
[----:B------:R-:W-:Y:S01]  /*1da0*/  UMOV UR4, 0xbc6a7efa ;  /* 0xbc6a7efa00047882 */ /* 0x000fe20000000000 */
[----:B------:R-:W-:Y:S01]  /*1db0*/  UMOV UR5, 0x3f689374 ;  /* 0x3f68937400057882 */ /* 0x000fe20000000000 */
[----:B------:R0:W3:Y:S03]  /*1dc0*/  LDS R14, [R3+0x4c] ;  /* 0x00004c00030e7984 */ /* 0x0000e60000000800 */
[----:B------:R-:W0:Y:S01]  /*1dd0*/  LDC.64 R12, c[0x0][0x380] ;  /* 0x0000e000ff0c7b82 */ /* 0x000e220000000a00 */
[----:B-1----:R-:W-:-:S06]  /*1de0*/  IMAD.WIDE R10, R2, 0x4, R10 ;  /* 0x00000004020a7825 */ /* 0x002fcc00078e020a */
[----:B------:R-:W4:Y:S01]  /*1df0*/  LDG.E R10, desc[UR6][R10.64] ;  /* 0x000000060a0a7981 */ /* 0x000f22000c1e1900 */
[----:B--2---:R-:W-:Y:S01]  /*1e00*/  FADD R5, R6, -R9 ;  /* 0x8000000906057221 */ /* 0x004fe20000000000 */
[----:B0-----:R-:W-:-:S04]  /*1e10*/  IMAD.WIDE R2, R2, 0x4, R12 ;  /* 0x0000000402027825 */ /* 0x001fc800078e020c */
[----:B------:R-:W-:-:S04]  /*1e20*/  FADD R0, R4, R5 ;  /* 0x0000000504007221 */ /* 0x000fc80000000000 */
[----:B------:R-:W-:-:S04]  /*1e30*/  FMUL R0, R0, 0.5 ;  /* 0x3f00000000007820 */ /* 0x000fc80000400000 */
[----:B------:R-:W-:Y:S08]  /*1e40*/  F2F.F64.F32 R6, R0 ;  /* 0x0000000000067310 */ /* 0x000ff00000201800 */
[----:B----4-:R-:W0:Y:S02]  /*1e50*/  F2F.F64.F32 R4, R10 ;  /* 0x0000000a00047310 */ /* 0x010e240000201800 */
[----:B0-----:R-:W-:Y:S01]  /*1e60*/  DMUL R4, R4, -UR4 ;  /* 0x8000000404047c28 */ /* 0x001fe20008000000 */
[----:B------:R-:W-:Y:S01]  /*1e70*/  UMOV UR4, 0x8b439581 ;  /* 0x8b43958100047882 */ /* 0x000fe20000000000 */
[----:B------:R-:W-:-:S06]  /*1e80*/  UMOV UR5, 0x3fefe76c ;  /* 0x3fefe76c00057882 */ /* 0x000fcc0000000000 */
[----:B------:R-:W-:Y:S01]  /*1e90*/  DFMA R4, R6, UR4, R4 ;  /* 0x0000000406047c2b */ /* 0x000fe20008000004 */
[----:B------:R-:W-:Y:S01]  /*1ea0*/  UMOV UR4, 0x9999999a ;  /* 0x9999999a00047882 */ /* 0x000fe20000000000 */
[----:B---3--:R-:W-:Y:S01]  /*1eb0*/  F2F.F64.F32 R6, R14 ;  /* 0x0000000e00067310 */ /* 0x008fe20000201800 */
[----:B------:R-:W-:-:S07]  /*1ec0*/  UMOV UR5, 0x3fc99999 ;  /* 0x3fc9999900057882 */ /* 0x000fce0000000000 */
[----:B------:R-:W0:Y:S02]  /*1ed0*/  F2F.F32.F64 R4, R4 ;  /* 0x0000000400047310 */ /* 0x000e240000301000 */
[----:B0-----:R-:W-:-:S06]  /*1ee0*/  FSETP.GT.AND P0, PT, R4, RZ, PT ;  /* 0x000000ff0400720b */ /* 0x001fcc0003f04000 */
[----:B------:R-:W0:Y:S01]  /*1ef0*/  F2F.F64.F32 R8, R4 ;  /* 0x0000000400087310 */ /* 0x000e220000201800 */
[----:B------:R-:W-:-:S07]  /*1f00*/  FSEL R10, R26, R27, P0 ;  /* 0x0000001b1a0a7208 */ /* 0x000fce0000000000 */
[----:B------:R-:W1:Y:S01]  /*1f10*/  F2F.F64.F32 R10, R10 ;  /* 0x0000000a000a7310 */ /* 0x000e620000201800 */
[----:B0-----:R-:W-:-:S08]  /*1f20*/  DMUL R8, R8, UR4 ;  /* 0x0000000408087c28 */ /* 0x001fd00008000000 */
[----:B-1----:R-:W-:-:S10]  /*1f30*/  DFMA R6, R8, R10, R6 ;  /* 0x0000000a0806722b */ /* 0x002fd40000000006 */
[----:B------:R-:W0:Y:S02]  /*1f40*/  F2F.F32.F64 R7, R6 ;  /* 0x0000000600077310 */ /* 0x000e240000301000 */
[----:B0-----:R1:W-:Y:S02]  /*1f50*/  STG.E desc[UR6][R2.64], R7 ;  /* 0x0000000702007986 */ /* 0x0013e4000c101906 */
.L_x_3:
[----:B------:R-:W-:Y:S05]  /*1f60*/  BSYNC.RECONVERGENT B0 ;  /* 0x0000000000007941 */ /* 0x000fea0003800200 */
.L_x_2:
[----:B------:R-:W-:Y:S05]  /*1f70*/  WARPSYNC.ALL ;  /* 0x0000000000007948 */ /* 0x000fea0003800000 */
[----:B------:R-:W-:Y:S06]  /*1f80*/  BAR.SYNC.DEFER_BLOCKING 0x0 ;  /* 0x0000000000007b1d */ /* 0x000fec0000010000 */
[----:B------:R-:W-:Y:S05]  /*1f90*/  EXIT ;  /* 0x000000000000794d */ /* 0x000fea0003800000 */
        .weak           $__internal_0_$__cuda_sm20_div_rn_f64_full
        .type           $__internal_0_$__cuda_sm20_div_rn_f64_full,@function
        .size           $__internal_0_$__cuda_sm20_div_rn_f64_full,($__internal_1_$__cuda_sm20_dsqrt_rn_f64_mediumpath_v1 - $__internal_0_$__cuda_sm20_div_rn_f64_full)
$__internal_0_$__cuda_sm20_div_rn_f64_full:
[----:B------:R-:W-:Y:S01]  /*1fa0*/  FSETP.GEU.AND P2, PT, |R13|, 1.469367938527859385e-39, PT ;  /* 0x001000000d00780b */ /* 0x000fe20003f4e200 */
[----:B------:R-:W-:Y:S01]  /*1fb0*/  IMAD.MOV.U32 R22, RZ, RZ, 0x1 ;  /* 0x00000001ff167424 */ /* 0x000fe200078e00ff */
[C---:B------:R-:W-:Y:S01]  /*1fc0*/  FSETP.GEU.AND P0, PT, |R29|.reuse, 1.469367938527859385e-39, PT ;  /* 0x001000001d00780b */ /* 0x040fe20003f0e200 */
[----:B------:R-:W-:Y:S01]  /*1fd0*/  BSSY.RECONVERGENT B2, `(.L_x_42) ;  /* 0x0000055000027945 */ /* 0x000fe20003800200 */
[----:B------:R-:W-:Y:S02]  /*1fe0*/  LOP3.LUT R14, R29, 0x800fffff, RZ, 0xc0, !PT ;  /* 0x800fffff1d0e7812 */ /* 0x000fe400078ec0ff */
[----:B------:R-:W-:Y:S02]  /*1ff0*/  MOV R17, R29 ;  /* 0x0000001d00117202 */ /* 0x000fe40000000f00 */
[----:B------:R-:W-:Y:S01]  /*2000*/  LOP3.LUT R15, R14, 0x3ff00000, RZ, 0xfc, !PT ;  /* 0x3ff000000e0f7812 */ /* 0x000fe200078efcff */
[----:B------:R-:W-:Y:S01]  /*2010*/  IMAD.MOV.U32 R14, RZ, RZ, R16 ;  /* 0x000000ffff0e7224 */ /* 0x000fe200078e0010 */
[----:B------:R-:W-:-:S02]  /*2020*/  LOP3.LUT R28, R13, 0x7ff00000, RZ, 0xc0, !PT ;  /* 0x7ff000000d1c7812 */ /* 0x000fc400078ec0ff */
[----:B------:R-:W-:Y:S01]  /*2030*/  LOP3.LUT R31, R29, 0x7ff00000, RZ, 0xc0, !PT ;  /* 0x7ff000001d1f7812 */ /* 0x000fe200078ec0ff */
[----:B------:R-:W-:Y:S01]  /*2040*/  IMAD.MOV.U32 R29, RZ, RZ, 0x1ca00000 ;  /* 0x1ca00000ff1d7424 */ /* 0x000fe200078e00ff */
[----:B------:R-:W-:Y:S01]  /*2050*/  @!P2 LOP3.LUT R19, R17, 0x7ff00000, RZ, 0xc0, !PT ;  /* 0x7ff000001113a812 */ /* 0x000fe200078ec0ff */
[----:B------:R-:W-:Y:S01]  /*2060*/  @!P0 DMUL R14, R16, 8.98846567431157953865e+307 ;  /* 0x7fe00000100e8828 */ /* 0x000fe20000000000 */
[C---:B------:R-:W-:Y:S01]  /*2070*/  ISETP.GE.U32.AND P1, PT, R28.reuse, R31, PT ;  /* 0x0000001f1c00720c */ /* 0x040fe20003f26070 */
[----:B------:R-:W-:Y:S01]  /*2080*/  @!P2 IMAD.MOV.U32 R20, RZ, RZ, RZ ;  /* 0x000000ffff14a224 */ /* 0x000fe200078e00ff */
[----:B------:R-:W-:Y:S02]  /*2090*/  @!P2 ISETP.GE.U32.AND P3, PT, R28, R19, PT ;  /* 0x000000131c00a20c */ /* 0x000fe40003f66070 */
[C---:B------:R-:W-:Y:S01]  /*20a0*/  SEL R19, R29.reuse, 0x63400000, !P1 ;  /* 0x634000001d137807 */ /* 0x040fe20004800000 */
[----:B------:R-:W0:Y:S01]  /*20b0*/  MUFU.RCP64H R23, R15 ;  /* 0x0000000f00177308 */ /* 0x000e220000001800 */
[----:B------:R-:W-:-:S02]  /*20c0*/  @!P2 SEL R21, R29, 0x63400000, !P3 ;  /* 0x634000001d15a807 */ /* 0x000fc40005800000 */
[--C-:B------:R-:W-:Y:S02]  /*20d0*/  LOP3.LUT R19, R19, 0x800fffff, R13.reuse, 0xf8, !PT ;  /* 0x800fffff13137812 */ /* 0x100fe400078ef80d */
[----:B------:R-:W-:Y:S02]  /*20e0*/  @!P2 LOP3.LUT R21, R21, 0x80000000, R13, 0xf8, !PT ;  /* 0x800000001515a812 */ /* 0x000fe400078ef80d */
[----:B------:R-:W-:Y:S02]  /*20f0*/  MOV R18, R12 ;  /* 0x0000000c00127202 */ /* 0x000fe40000000f00 */
[----:B------:R-:W-:Y:S02]  /*2100*/  @!P2 LOP3.LUT R21, R21, 0x100000, RZ, 0xfc, !PT ;  /* 0x001000001515a812 */ /* 0x000fe400078efcff */
[----:B------:R-:W-:-:S04]  /*2110*/  @!P0 LOP3.LUT R31, R15, 0x7ff00000, RZ, 0xc0, !PT ;  /* 0x7ff000000f1f8812 */ /* 0x000fc800078ec0ff */
[----:B------:R-:W-:Y:S02]  /*2120*/  @!P2 DFMA R18, R18, 2, -R20 ;  /* 0x400000001212a82b */ /* 0x000fe40000000814 */
[----:B0-----:R-:W-:-:S08]  /*2130*/  DFMA R20, R22, -R14, 1 ;  /* 0x3ff000001614742b */ /* 0x001fd0000000080e */
[----:B------:R-:W-:-:S08]  /*2140*/  DFMA R20, R20, R20, R20 ;  /* 0x000000141414722b */ /* 0x000fd00000000014 */
[----:B------:R-:W-:-:S08]  /*2150*/  DFMA R20, R22, R20, R22 ;  /* 0x000000141614722b */ /* 0x000fd00000000016 */
[----:B------:R-:W-:-:S08]  /*2160*/  DFMA R22, R20, -R14, 1 ;  /* 0x3ff000001416742b */ /* 0x000fd0000000080e */
[----:B------:R-:W-:-:S08]  /*2170*/  DFMA R20, R20, R22, R20 ;  /* 0x000000161414722b */ /* 0x000fd00000000014 */
[----:B------:R-:W-:-:S08]  /*2180*/  DMUL R22, R20, R18 ;  /* 0x0000001214167228 */ /* 0x000fd00000000000 */
[----:B------:R-:W-:-:S08]  /*2190*/  DFMA R24, R22, -R14, R18 ;  /* 0x8000000e1618722b */ /* 0x000fd00000000012 */
[----:B------:R-:W-:Y:S01]  /*21a0*/  DFMA R24, R20, R24, R22 ;  /* 0x000000181418722b */ /* 0x000fe20000000016 */
[----:B------:R-:W-:Y:S02]  /*21b0*/  MOV R22, R28 ;  /* 0x0000001c00167202 */ /* 0x000fe40000000f00 */
[----:B------:R-:W-:-:S05]  /*21c0*/  @!P2 LOP3.LUT R22, R19, 0x7ff00000, RZ, 0xc0, !PT ;  /* 0x7ff000001316a812 */ /* 0x000fca00078ec0ff */
[----:B------:R-:W-:-:S05]  /*21d0*/  VIADD R20, R22, 0xffffffff ;  /* 0xffffffff16147836 */ /* 0x000fca0000000000 */
[----:B------:R-:W-:Y:S01]  /*21e0*/  ISETP.GT.U32.AND P0, PT, R20, 0x7feffffe, PT ;  /* 0x7feffffe1400780c */ /* 0x000fe20003f04070 */
[----:B------:R-:W-:-:S05]  /*21f0*/  VIADD R20, R31, 0xffffffff ;  /* 0xffffffff1f147836 */ /* 0x000fca0000000000 */
[----:B------:R-:W-:-:S13]  /*2200*/  ISETP.GT.U32.OR P0, PT, R20, 0x7feffffe, P0 ;  /* 0x7feffffe1400780c */ /* 0x000fda0000704470 */
[----:B------:R-:W-:Y:S05]  /*2210*/  @P0 BRA `(.L_x_43) ;  /* 0x00000000006c0947 */ /* 0x000fea0003800000 */
[----:B------:R-:W-:-:S04]  /*2220*/  LOP3.LUT R13, R17, 0x7ff00000, RZ, 0xc0, !PT ;  /* 0x7ff00000110d7812 */ /* 0x000fc800078ec0ff */
[CC--:B------:R-:W-:Y:S02]  /*2230*/  VIADDMNMX R12, R28.reuse, -R13.reuse, 0xb9600000, !PT ;  /* 0xb96000001c0c7446 */ /* 0x0c0fe4000780090d */
[----:B------:R-:W-:Y:S02]  /*2240*/  ISETP.GE.U32.AND P0, PT, R28, R13, PT ;  /* 0x0000000d1c00720c */ /* 0x000fe40003f06070 */
[----:B------:R-:W-:Y:S02]  /*2250*/  VIMNMX R12, PT, PT, R12, 0x46a00000, PT ;  /* 0x46a000000c0c7848 */ /* 0x000fe40003fe0100 */
[----:B------:R-:W-:-:S04]  /*2260*/  SEL R29, R29, 0x63400000, !P0 ;  /* 0x634000001d1d7807 */ /* 0x000fc80004000000 */
[----:B------:R-:W-:Y:S01]  /*2270*/  IADD3 R22, PT, PT, -R29, R12, RZ ;  /* 0x0000000c1d167210 */ /* 0x000fe20007ffe1ff */
[----:B------:R-:W-:-:S04]  /*2280*/  IMAD.MOV.U32 R12, RZ, RZ, RZ ;  /* 0x000000ffff0c7224 */ /* 0x000fc800078e00ff */
[----:B------:R-:W-:-:S06]  /*2290*/  VIADD R13, R22, 0x7fe00000 ;  /* 0x7fe00000160d7836 */ /* 0x000fcc0000000000 */
[----:B------:R-:W-:-:S10]  /*22a0*/  DMUL R20, R24, R12 ;  /* 0x0000000c18147228 */ /* 0x000fd40000000000 */
[----:B------:R-:W-:-:S13]  /*22b0*/  FSETP.GTU.AND P0, PT, |R21|, 1.469367938527859385e-39, PT ;  /* 0x001000001500780b */ /* 0x000fda0003f0c200 */
[----:B------:R-:W-:Y:S05]  /*22c0*/  @P0 BRA `(.L_x_44) ;  /* 0x0000000000940947 */ /* 0x000fea0003800000 */
[----:B------:R-:W-:-:S06]  /*22d0*/  DFMA R14, R24, -R14, R18 ;  /* 0x8000000e180e722b */ /* 0x000fcc0000000012 */
[----:B------:R-:W-:-:S04]  /*22e0*/  MOV R14, RZ ;  /* 0x000000ff000e7202 */ /* 0x000fc80000000f00 */
[C---:B------:R-:W-:Y:S02]  /*22f0*/  FSETP.NEU.AND P0, PT, R15.reuse, RZ, PT ;  /* 0x000000ff0f00720b */ /* 0x040fe40003f0d000 */
[----:B------:R-:W-:-:S04]  /*2300*/  LOP3.LUT R17, R15, 0x80000000, R17, 0x48, !PT ;  /* 0x800000000f117812 */ /* 0x000fc800078e4811 */
[----:B------:R-:W-:-:S07]  /*2310*/  LOP3.LUT R15, R17, R13, RZ, 0xfc, !PT ;  /* 0x0000000d110f7212 */ /* 0x000fce00078efcff */
[----:B------:R-:W-:Y:S05]  /*2320*/  @!P0 BRA `(.L_x_44) ;  /* 0x00000000007c8947 */ /* 0x000fea0003800000 */
[----:B------:R-:W-:Y:S01]  /*2330*/  IMAD.MOV R13, RZ, RZ, -R22 ;  /* 0x000000ffff0d7224 */ /* 0x000fe200078e0a16 */
[----:B------:R-:W-:Y:S01]  /*2340*/  DMUL.RP R14, R24, R14 ;  /* 0x0000000e180e7228 */ /* 0x000fe20000008000 */
[----:B------:R-:W-:-:S06]  /*2350*/  IMAD.MOV.U32 R12, RZ, RZ, RZ ;  /* 0x000000ffff0c7224 */ /* 0x000fcc00078e00ff */
[----:B------:R-:W-:-:S03]  /*2360*/  DFMA R12, R20, -R12, R24 ;  /* 0x8000000c140c722b */ /* 0x000fc60000000018 */
[----:B------:R-:W-:-:S03]  /*2370*/  LOP3.LUT R17, R15, R17, RZ, 0x3c, !PT ;  /* 0x000000110f117212 */ /* 0x000fc600078e3cff */
[----:B------:R-:W-:-:S04]  /*2380*/  IADD3 R12, PT, PT, -R22, -0x43300000, RZ ;  /* 0xbcd00000160c7810 */ /* 0x000fc80007ffe1ff */
[----:B------:R-:W-:-:S04]  /*2390*/  FSETP.NEU.AND P0, PT, |R13|, R12, PT ;  /* 0x0000000c0d00720b */ /* 0x000fc80003f0d200 */
[----:B------:R-:W-:Y:S02]  /*23a0*/  FSEL R20, R14, R20, !P0 ;  /* 0x000000140e147208 */ /* 0x000fe40004000000 */
[----:B------:R-:W-:Y:S01]  /*23b0*/  FSEL R21, R17, R21, !P0 ;  /* 0x0000001511157208 */ /* 0x000fe20004000000 */
[----:B------:R-:W-:Y:S06]  /*23c0*/  BRA `(.L_x_44) ;  /* 0x0000000000547947 */ /* 0x000fec0003800000 */
.L_x_43:
[----:B------:R-:W-:-:S14]  /*23d0*/  DSETP.NAN.AND P0, PT, R12, R12, PT ;  /* 0x0000000c0c00722a */ /* 0x000fdc0003f08000 */
[----:B------:R-:W-:Y:S05]  /*23e0*/  @P0 BRA `(.L_x_45) ;  /* 0x0000000000440947 */ /* 0x000fea0003800000 */
[----:B------:R-:W-:-:S14]  /*23f0*/  DSETP.NAN.AND P0, PT, R16, R16, PT ;  /* 0x000000101000722a */ /* 0x000fdc0003f08000 */
[----:B------:R-:W-:Y:S05]  /*2400*/  @P0 BRA `(.L_x_46) ;  /* 0x0000000000300947 */ /* 0x000fea0003800000 */
[----:B------:R-:W-:Y:S01]  /*2410*/  ISETP.NE.AND P0, PT, R22, R31, PT ;  /* 0x0000001f1600720c */ /* 0x000fe20003f05270 */
[----:B------:R-:W-:Y:S01]  /*2420*/  IMAD.MOV.U32 R21, RZ, RZ, -0x80000 ;  /* 0xfff80000ff157424 */ /* 0x000fe200078e00ff */
[----:B------:R-:W-:-:S11]  /*2430*/  MOV R20, 0x0 ;  /* 0x0000000000147802 */ /* 0x000fd60000000f00 */
[----:B------:R-:W-:Y:S05]  /*2440*/  @!P0 BRA `(.L_x_44) ;  /* 0x0000000000348947 */ /* 0x000fea0003800000 */
[----:B------:R-:W-:Y:S02]  /*2450*/  ISETP.NE.AND P0, PT, R22, 0x7ff00000, PT ;  /* 0x7ff000001600780c */ /* 0x000fe40003f05270 */
[----:B------:R-:W-:Y:S02]  /*2460*/  LOP3.LUT R21, R13, 0x80000000, R17, 0x48, !PT ;  /* 0x800000000d157812 */ /* 0x000fe400078e4811 */
[----:B------:R-:W-:-:S13]  /*2470*/  ISETP.EQ.OR P0, PT, R31, RZ, !P0 ;  /* 0x000000ff1f00720c */ /* 0x000fda0004702670 */
[----:B------:R-:W-:Y:S01]  /*2480*/  @P0 LOP3.LUT R12, R21, 0x7ff00000, RZ, 0xfc, !PT ;  /* 0x7ff00000150c0812 */ /* 0x000fe200078efcff */
[----:B------:R-:W-:Y:S01]  /*2490*/  @!P0 IMAD.MOV.U32 R20, RZ, RZ, RZ ;  /* 0x000000ffff148224 */ /* 0x000fe200078e00ff */
[----:B------:R-:W-:-:S03]  /*24a0*/  @P0 MOV R20, RZ ;  /* 0x000000ff00140202 */ /* 0x000fc60000000f00 */
[----:B------:R-:W-:Y:S01]  /*24b0*/  @P0 IMAD.MOV.U32 R21, RZ, RZ, R12 ;  /* 0x000000ffff150224 */ /* 0x000fe200078e000c */
[----:B------:R-:W-:Y:S06]  /*24c0*/  BRA `(.L_x_44) ;  /* 0x0000000000147947 */ /* 0x000fec0003800000 */
.L_x_46:
[----:B------:R-:W-:Y:S01]  /*24d0*/  LOP3.LUT R21, R17, 0x80000, RZ, 0xfc, !PT ;  /* 0x0008000011157812 */ /* 0x000fe200078efcff */
[----:B------:R-:W-:Y:S01]  /*24e0*/  IMAD.MOV.U32 R20, RZ, RZ, R16 ;  /* 0x000000ffff147224 */ /* 0x000fe200078e0010 */
[----:B------:R-:W-:Y:S06]  /*24f0*/  BRA `(.L_x_44) ;  /* 0x0000000000087947 */ /* 0x000fec0003800000 */
.L_x_45:
[----:B------:R-:W-:Y:S02]  /*2500*/  LOP3.LUT R21, R13, 0x80000, RZ, 0xfc, !PT ;  /* 0x000800000d157812 */ /* 0x000fe400078efcff */
[----:B------:R-:W-:-:S07]  /*2510*/  MOV R20, R12 ;  /* 0x0000000c00147202 */ /* 0x000fce0000000f00 */
.L_x_44:
[----:B------:R-:W-:Y:S05]  /*2520*/  BSYNC.RECONVERGENT B2 ;  /* 0x0000000000027941 */ /* 0x000fea0003800200 */
.L_x_42:
[----:B------:R-:W-:Y:S01]  /*2530*/  MOV R12, R0 ;  /* 0x00000000000c7202 */ /* 0x000fe20000000f00 */
[----:B------:R-:W-:Y:S02]  /*2540*/  IMAD.MOV.U32 R13, RZ, RZ, 0x0 ;  /* 0x00000000ff0d7424 */ /* 0x000fe400078e00ff */
[----:B------:R-:W-:Y:S02]  /*2550*/  IMAD.MOV.U32 R14, RZ, RZ, R20 ;  /* 0x000000ffff0e7224 */ /* 0x000fe400078e0014 */
[----:B------:R-:W-:Y:S01]  /*2560*/  IMAD.MOV.U32 R15, RZ, RZ, R21 ;  /* 0x000000ffff0f7224 */ /* 0x000fe200078e0015 */
[----:B------:R-:W-:Y:S06]  /*2570*/  RET.REL.NODEC R12 `(_Z9updatephiPfS_S_iii) ;  /* 0xffffffd80ca07950 */ /* 0x000fec0003c3ffff */
        .weak           $__internal_1_$__cuda_sm20_dsqrt_rn_f64_mediumpath_v1
        .type           $__internal_1_$__cuda_sm20_dsqrt_rn_f64_mediumpath_v1,@function
        .size           $__internal_1_$__cuda_sm20_dsqrt_rn_f64_mediumpath_v1,($__internal_2_$__cuda_sm20_sqrt_rn_f32_slowpath - $__internal_1_$__cuda_sm20_dsqrt_rn_f64_mediumpath_v1)
$__internal_1_$__cuda_sm20_dsqrt_rn_f64_mediumpath_v1:
[----:B------:R-:W-:Y:S01]  /*2580*/  ISETP.GE.U32.AND P0, PT, R12, -0x3400000, PT ;  /* 0xfcc000000c00780c */ /* 0x000fe20003f06070 */
[----:B------:R-:W-:Y:S01]  /*2590*/  BSSY.RECONVERGENT B2, `(.L_x_47) ;  /* 0x0000024000027945 */ /* 0x000fe20003800200 */
[----:B------:R-:W-:-:S11]  /*25a0*/  MOV R12, R22 ;  /* 0x00000016000c7202 */ /* 0x000fd60000000f00 */
[----:B------:R-:W-:Y:S05]  /*25b0*/  @!P0 BRA `(.L_x_48) ;  /* 0x0000000000208947 */ /* 0x000fea0003800000 */
[----:B------:R-:W-:-:S10]  /*25c0*/  DFMA.RM R14, R12, R14, R16 ;  /* 0x0000000e0c0e722b */ /* 0x000fd40000004010 */
[----:B------:R-:W-:-:S05]  /*25d0*/  IADD3 R12, P0, PT, R14, 0x1, RZ ;  /* 0x000000010e0c7810 */ /* 0x000fca0007f1e0ff */
[----:B------:R-:W-:-:S06]  /*25e0*/  IMAD.X R13, RZ, RZ, R15, P0 ;  /* 0x000000ffff0d7224 */ /* 0x000fcc00000e060f */
[----:B------:R-:W-:-:S08]  /*25f0*/  DFMA.RP R18, -R14, R12, R18 ;  /* 0x0000000c0e12722b */ /* 0x000fd00000008112 */
[----:B------:R-:W-:-:S06]  /*2600*/  DSETP.GT.AND P0, PT, R18, RZ, PT ;  /* 0x000000ff1200722a */ /* 0x000fcc0003f04000 */
[----:B------:R-:W-:Y:S02]  /*2610*/  FSEL R12, R12, R14, P0 ;  /* 0x0000000e0c0c7208 */ /* 0x000fe40000000000 */
[----:B------:R-:W-:Y:S01]  /*2620*/  FSEL R13, R13, R15, P0 ;  /* 0x0000000f0d0d7208 */ /* 0x000fe20000000000 */
[----:B------:R-:W-:Y:S06]  /*2630*/  BRA `(.L_x_49) ;  /* 0x0000000000647947 */ /* 0x000fec0003800000 */
.L_x_48:
[----:B------:R-:W-:-:S14]  /*2640*/  DSETP.NE.AND P0, PT, R18, RZ, PT ;  /* 0x000000ff1200722a */ /* 0x000fdc0003f05000 */
[----:B------:R-:W-:Y:S05]  /*2650*/  @!P0 BRA `(.L_x_50) ;  /* 0x0000000000588947 */ /* 0x000fea0003800000 */
[----:B------:R-:W-:-:S13]  /*2660*/  ISETP.GE.AND P0, PT, R19, RZ, PT ;  /* 0x000000ff1300720c */ /* 0x000fda0003f06270 */
[----:B------:R-:W-:Y:S01]  /*2670*/  @!P0 MOV R12, 0x0 ;  /* 0x00000000000c8802 */ /* 0x000fe20000000f00 */
[----:B------:R-:W-:Y:S01]  /*2680*/  @!P0 IMAD.MOV.U32 R13, RZ, RZ, -0x80000 ;  /* 0xfff80000ff0d8424 */ /* 0x000fe200078e00ff */
[----:B------:R-:W-:Y:S06]  /*2690*/  @!P0 BRA `(.L_x_49) ;  /* 0x00000000004c8947 */ /* 0x000fec0003800000 */
[----:B------:R-:W-:-:S13]  /*26a0*/  ISETP.GT.AND P0, PT, R19, 0x7fefffff, PT ;  /* 0x7fefffff1300780c */ /* 0x000fda0003f04270 */
[----:B------:R-:W-:Y:S05]  /*26b0*/  @P0 BRA `(.L_x_50) ;  /* 0x0000000000400947 */ /* 0x000fea0003800000 */
[----:B------:R-:W-:Y:S01]  /*26c0*/  DMUL R18, R18, 8.11296384146066816958e+31 ;  /* 0x4690000012127828 */ /* 0x000fe20000000000 */
[----:B------:R-:W-:Y:S01]  /*26d0*/  MOV R16, RZ ;  /* 0x000000ff00107202 */ /* 0x000fe20000000f00 */
[----:B------:R-:W-:Y:S01]  /*26e0*/  IMAD.MOV.U32 R14, RZ, RZ, 0x0 ;  /* 0x00000000ff0e7424 */ /* 0x000fe200078e00ff */
[----:B------:R-:W-:-:S03]  /*26f0*/  MOV R15, 0x3fd80000 ;  /* 0x3fd80000000f7802 */ /* 0x000fc60000000f00 */
[----:B------:R-:W0:Y:S02]  /*2700*/  MUFU.RSQ64H R17, R19 ;  /* 0x0000001300117308 */ /* 0x000e240000001c00 */
[----:B0-----:R-:W-:-:S08]  /*2710*/  DMUL R12, R16, R16 ;  /* 0x00000010100c7228 */ /* 0x001fd00000000000 */
[----:B------:R-:W-:-:S08]  /*2720*/  DFMA R12, R18, -R12, 1 ;  /* 0x3ff00000120c742b */ /* 0x000fd0000000080c */
[----:B------:R-:W-:Y:S02]  /*2730*/  DFMA R14, R12, R14, 0.5 ;  /* 0x3fe000000c0e742b */ /* 0x000fe4000000000e */
[----:B------:R-:W-:-:S08]  /*2740*/  DMUL R12, R16, R12 ;  /* 0x0000000c100c7228 */ /* 0x000fd00000000000 */
[----:B------:R-:W-:-:S08]  /*2750*/  DFMA R14, R14, R12, R16 ;  /* 0x0000000c0e0e722b */ /* 0x000fd00000000010 */
[----:B------:R-:W-:Y:S02]  /*2760*/  DMUL R12, R18, R14 ;  /* 0x0000000e120c7228 */ /* 0x000fe40000000000 */
[----:B------:R-:W-:-:S06]  /*2770*/  VIADD R15, R15, 0xfff00000 ;  /* 0xfff000000f0f7836 */ /* 0x000fcc0000000000 */
[----:B------:R-:W-:-:S08]  /*2780*/  DFMA R16, R12, -R12, R18 ;  /* 0x8000000c0c10722b */ /* 0x000fd00000000012 */
[----:B------:R-:W-:-:S10]  /*2790*/  DFMA R12, R14, R16, R12 ;  /* 0x000000100e0c722b */ /* 0x000fd4000000000c */
[----:B------:R-:W-:Y:S01]  /*27a0*/  IADD3 R13, PT, PT, R13, -0x3500000, RZ ;  /* 0xfcb000000d0d7810 */ /* 0x000fe20007ffe0ff */
[----:B------:R-:W-:Y:S06]  /*27b0*/  BRA `(.L_x_49) ;  /* 0x0000000000047947 */ /* 0x000fec0003800000 */
.L_x_50:
[----:B------:R-:W-:-:S11]  /*27c0*/  DADD R12, R18, R18 ;  /* 0x00000000120c7229 */ /* 0x000fd60000000012 */
.L_x_49:
[----:B------:R-:W-:Y:S05]  /*27d0*/  BSYNC.RECONVERGENT B2 ;  /* 0x0000000000027941 */ /* 0x000fea0003800200 */
.L_x_47:
[----:B------:R-:W-:Y:S01]  /*27e0*/  MOV R29, R13 ;  /* 0x0000000d001d7202 */ /* 0x000fe20000000f00 */
[----:B------:R-:W-:Y:S02]  /*27f0*/  HFMA2 R13, -RZ, RZ, 0, 0 ;  /* 0x00000000ff0d7431 */ /* 0x000fe400000001ff */
[----:B------:R-:W-:Y:S02]  /*2800*/  IMAD.MOV.U32 R28, RZ, RZ, R12 ;  /* 0x000000ffff1c7224 */ /* 0x000fe400078e000c */
[----:B------:R-:W-:-:S04]  /*2810*/  IMAD.MOV.U32 R12, RZ, RZ, R0 ;  /* 0x000000ffff0c7224 */ /* 0x000fc800078e0000 */
[----:B------:R-:W-:Y:S05]  /*2820*/  RET.REL.NODEC R12 `(_Z9updatephiPfS_S_iii) ;  /* 0xffffffd40cf47950 */ /* 0x000fea0003c3ffff */
        .weak           $__internal_2_$__cuda_sm20_sqrt_rn_f32_slowpath
        .type           $__internal_2_$__cuda_sm20_sqrt_rn_f32_slowpath,@function
        .size           $__internal_2_$__cuda_sm20_sqrt_rn_f32_slowpath,(.L_x_55 - $__internal_2_$__cuda_sm20_sqrt_rn_f32_slowpath)
$__internal_2_$__cuda_sm20_sqrt_rn_f32_slowpath:
[----:B------:R-:W-:-:S13]  /*2830*/  LOP3.LUT P0, RZ, R0, 0x7fffffff, RZ, 0xc0, !PT ;  /* 0x7fffffff00ff7812 */ /* 0x000fda000780c0ff */
[----:B------:R-:W-:Y:S01]  /*2840*/  @!P0 IMAD.MOV.U32 R14, RZ, RZ, R0 ;  /* 0x000000ffff0e8224 */ /* 0x000fe200078e0000 */
[----:B------:R-:W-:Y:S06]  /*2850*/  @!P0 BRA `(.L_x_51) ;  /* 0x0000000000408947 */ /* 0x000fec0003800000 */
[----:B------:R-:W-:-:S13]  /*2860*/  FSETP.GEU.FTZ.AND P0, PT, R0, RZ, PT ;  /* 0x000000ff0000720b */ /* 0x000fda0003f1e000 */
[----:B------:R-:W-:Y:S01]  /*2870*/  @!P0 MOV R14, 0x7fffffff ;  /* 0x7fffffff000e8802 */ /* 0x000fe20000000f00 */
[----:B------:R-:W-:Y:S06]  /*2880*/  @!P0 BRA `(.L_x_51) ;  /* 0x0000000000348947 */ /* 0x000fec0003800000 */
[----:B------:R-:W-:-:S13]  /*2890*/  FSETP.GTU.FTZ.AND P0, PT, |R0|, +INF , PT ;  /* 0x7f8000000000780b */ /* 0x000fda0003f1c200 */
[----:B------:R-:W-:Y:S01]  /*28a0*/  @P0 FADD.FTZ R14, R0, 1 ;  /* 0x3f800000000e0421 */ /* 0x000fe20000010000 */
[----:B------:R-:W-:Y:S06]  /*28b0*/  @P0 BRA `(.L_x_51) ;  /* 0x0000000000280947 */ /* 0x000fec0003800000 */
[----:B------:R-:W-:-:S13]  /*28c0*/  FSETP.NEU.FTZ.AND P0, PT, |R0|, +INF , PT ;  /* 0x7f8000000000780b */ /* 0x000fda0003f1d200 */
[----:B------:R-:W-:-:S04]  /*28d0*/  @P0 FFMA R15, R0, 1.84467440737095516160e+19, RZ ;  /* 0x5f800000000f0823 */ /* 0x000fc800000000ff */
[----:B------:R-:W0:Y:S02]  /*28e0*/  @P0 MUFU.RSQ R14, R15 ;  /* 0x0000000f000e0308 */ /* 0x000e240000001400 */
[----:B0-----:R-:W-:Y:S01]  /*28f0*/  @P0 FMUL.FTZ R16, R15, R14 ;  /* 0x0000000e0f100220 */ /* 0x001fe20000410000 */
[----:B------:R-:W-:Y:S01]  /*2900*/  @P0 FMUL.FTZ R18, R14, 0.5 ;  /* 0x3f0000000e120820 */ /* 0x000fe20000410000 */
[----:B------:R-:W-:Y:S02]  /*2910*/  @!P0 IMAD.MOV.U32 R14, RZ, RZ, R0 ;  /* 0x000000ffff0e8224 */ /* 0x000fe400078e0000 */
[----:B------:R-:W-:-:S04]  /*2920*/  @P0 FADD.FTZ R17, -R16, -RZ ;  /* 0x800000ff10110221 */ /* 0x000fc80000010100 */
[----:B------:R-:W-:-:S04]  /*2930*/  @P0 FFMA R17, R16, R17, R15 ;  /* 0x0000001110110223 */ /* 0x000fc8000000000f */
[----:B------:R-:W-:-:S04]  /*2940*/  @P0 FFMA R17, R17, R18, R16 ;  /* 0x0000001211110223 */ /* 0x000fc80000000010 */
[----:B------:R-:W-:-:S07]  /*2950*/  @P0 FMUL.FTZ R14, R17, 2.3283064365386962891e-10 ;  /* 0x2f800000110e0820 */ /* 0x000fce0000410000 */
.L_x_51:
[----:B------:R-:W-:Y:S01]  /*2960*/  HFMA2 R15, -RZ, RZ, 0, 0 ;  /* 0x00000000ff0f7431 */ /* 0x000fe200000001ff */
[----:B------:R-:W-:Y:S01]  /*2970*/  MOV R0, R14 ;  /* 0x0000000e00007202 */ /* 0x000fe20000000f00 */
[----:B------:R-:W-:-:S04]  /*2980*/  IMAD.MOV.U32 R14, RZ, RZ, R19 ;  /* 0x000000ffff0e7224 */ /* 0x000fc800078e0013 */
[----:B------:R-:W-:Y:S05]  /*2990*/  RET.REL.NODEC R14 `(_Z9updatephiPfS_S_iii) ;  /* 0xffffffd40e987950 */ /* 0x000fea0003c3ffff */
.L_x_52:
[----:B------:R-:W-:-:S00]  /*29a0*/  BRA `(.L_x_52) ;  /* 0xfffffffc00fc7947 */ /* 0x000fc0000383ffff */
[----:B------:R-:W-:-:S00]  /*29b0*/  NOP ;  /* 0x0000000000007918 */ /* 0x000fc00000000000 */
        /* <DEDUP_REMOVED lines=12> */
.L_x_55:


//--------------------- .nv.shared._Z9updatephiPfS_S_iii --------------------------
	.section	.nv.shared._Z9updatephiPfS_S_iii,"aw",@nobits
	.sectionflags	@""
	.align	4
.nv.shared._Z9updatephiPfS_S_iii:
	.zero		3472


//--------------------- .nv.shared.reserved.0     --------------------------
	.section	.nv.shared.reserved.0,"aw",@nobits
	.weak		__nv_reservedSMEM_offset_0_alias
	.size		__nv_reservedSMEM_offset_0_alias, 0, 64
	.other		__nv_reservedSMEM_offset_0_alias,@"STO_CUDA_RESERVED_SHARED STV_DEFAULT"
__nv_reservedSMEM_offset_0_alias:
	.zero		0
	.zero		64


//--------------------- .nv.constant0._Z9updatephiPfS_S_iii --------------------------
	.section	.nv.constant0._Z9updatephiPfS_S_iii,"a",@progbits
	.sectionflags	@""
	.align	4
.nv.constant0._Z9updatephiPfS_S_iii:
	.zero		932


//--------------------- SYMBOLS --------------------------

	.type		.nv.reservedSmem.offset0,@object
	.size		.nv.reservedSmem.offset0,0x4
	.type		.nv.reservedSmem.cap,@object
	.size		.nv.reservedSmem.cap,0x4
